//
// Generated by NVIDIA NVVM Compiler
//
// Compiler Build ID: CL-36424714
// Cuda compilation tools, release 13.0, V13.0.88
// Based on NVVM 20.0.0
//

.version 9.0
.target sm_100
.address_size 64

	// .globl	_Z11blur_kerneliifPKfS0_S0_PfS1_S1_
.global .align 4 .b8 __cudart_i2opi_f[24] = {65, 144, 67, 60, 153, 149, 98, 219, 192, 221, 52, 245, 209, 87, 39, 252, 41, 21, 68, 78, 110, 131, 249, 162};

.visible .entry _Z11blur_kerneliifPKfS0_S0_PfS1_S1_(
	.param .u32 _Z11blur_kerneliifPKfS0_S0_PfS1_S1__param_0,
	.param .u32 _Z11blur_kerneliifPKfS0_S0_PfS1_S1__param_1,
	.param .f32 _Z11blur_kerneliifPKfS0_S0_PfS1_S1__param_2,
	.param .u64 .ptr .align 1 _Z11blur_kerneliifPKfS0_S0_PfS1_S1__param_3,
	.param .u64 .ptr .align 1 _Z11blur_kerneliifPKfS0_S0_PfS1_S1__param_4,
	.param .u64 .ptr .align 1 _Z11blur_kerneliifPKfS0_S0_PfS1_S1__param_5,
	.param .u64 .ptr .align 1 _Z11blur_kerneliifPKfS0_S0_PfS1_S1__param_6,
	.param .u64 .ptr .align 1 _Z11blur_kerneliifPKfS0_S0_PfS1_S1__param_7,
	.param .u64 .ptr .align 1 _Z11blur_kerneliifPKfS0_S0_PfS1_S1__param_8
)
{
	.reg .pred 	%p<4>;
	.reg .b32 	%r<27>;
	.reg .b32 	%f<35>;
	.reg .b64 	%rd<41>;

	ld.param.u32 	%r3, [_Z11blur_kerneliifPKfS0_S0_PfS1_S1__param_0];
	ld.param.u32 	%r5, [_Z11blur_kerneliifPKfS0_S0_PfS1_S1__param_1];
	ld.param.f32 	%f1, [_Z11blur_kerneliifPKfS0_S0_PfS1_S1__param_2];
	ld.param.u64 	%rd2, [_Z11blur_kerneliifPKfS0_S0_PfS1_S1__param_4];
	ld.param.u64 	%rd4, [_Z11blur_kerneliifPKfS0_S0_PfS1_S1__param_6];
	ld.param.u64 	%rd5, [_Z11blur_kerneliifPKfS0_S0_PfS1_S1__param_7];
	ld.param.u64 	%rd6, [_Z11blur_kerneliifPKfS0_S0_PfS1_S1__param_8];
	mov.u32 	%r6, %ctaid.x;
	mov.u32 	%r7, %ntid.x;
	mov.u32 	%r8, %tid.x;
	mad.lo.s32 	%r1, %r6, %r7, %r8;
	mov.u32 	%r9, %ctaid.y;
	mov.u32 	%r10, %ntid.y;
	mov.u32 	%r11, %tid.y;
	mad.lo.s32 	%r12, %r9, %r10, %r11;
	setp.ge.s32 	%p1, %r1, %r3;
	setp.ge.s32 	%p2, %r12, %r5;
	or.pred  	%p3, %p1, %p2;
	@%p3 bra 	$L__BB0_2;
	ld.param.u64 	%rd40, [_Z11blur_kerneliifPKfS0_S0_PfS1_S1__param_5];
	ld.param.u64 	%rd39, [_Z11blur_kerneliifPKfS0_S0_PfS1_S1__param_3];
	cvta.to.global.u64 	%rd7, %rd39;
	cvta.to.global.u64 	%rd8, %rd4;
	cvta.to.global.u64 	%rd9, %rd2;
	cvta.to.global.u64 	%rd10, %rd5;
	cvta.to.global.u64 	%rd11, %rd40;
	cvta.to.global.u64 	%rd12, %rd6;
	mul.lo.s32 	%r13, %r12, %r3;
	add.s32 	%r14, %r13, %r1;
	mov.f32 	%f2, 0f3F800000;
	sub.f32 	%f3, %f2, %f1;
	mul.f32 	%f4, %f3, 0f3E800000;
	max.s32 	%r15, %r1, 1;
	add.s32 	%r16, %r1, 1;
	add.s32 	%r17, %r3, -1;
	min.s32 	%r18, %r16, %r17;
	max.u32 	%r19, %r12, 1;
	add.s32 	%r20, %r19, -1;
	add.s32 	%r21, %r12, 1;
	add.s32 	%r22, %r5, -1;
	min.u32 	%r23, %r21, %r22;
	mul.wide.s32 	%rd13, %r14, 4;
	add.s64 	%rd14, %rd7, %rd13;
	ld.global.f32 	%f5, [%rd14];
	cvt.s64.s32 	%rd15, %r13;
	cvt.u64.u32 	%rd16, %r15;
	add.s64 	%rd17, %rd16, %rd15;
	shl.b64 	%rd18, %rd17, 2;
	add.s64 	%rd19, %rd7, %rd18;
	ld.global.f32 	%f6, [%rd19+-4];
	add.s32 	%r24, %r18, %r13;
	mul.wide.s32 	%rd20, %r24, 4;
	add.s64 	%rd21, %rd7, %rd20;
	ld.global.f32 	%f7, [%rd21];
	add.f32 	%f8, %f6, %f7;
	mad.lo.s32 	%r25, %r20, %r3, %r1;
	mul.wide.s32 	%rd22, %r25, 4;
	add.s64 	%rd23, %rd7, %rd22;
	ld.global.f32 	%f9, [%rd23];
	add.f32 	%f10, %f8, %f9;
	mad.lo.s32 	%r26, %r23, %r3, %r1;
	mul.wide.s32 	%rd24, %r26, 4;
	add.s64 	%rd25, %rd7, %rd24;
	ld.global.f32 	%f11, [%rd25];
	add.f32 	%f12, %f10, %f11;
	mul.f32 	%f13, %f4, %f12;
	fma.rn.f32 	%f14, %f1, %f5, %f13;
	add.s64 	%rd26, %rd8, %rd13;
	st.global.f32 	[%rd26], %f14;
	add.s64 	%rd27, %rd9, %rd13;
	ld.global.f32 	%f15, [%rd27];
	add.s64 	%rd28, %rd9, %rd18;
	ld.global.f32 	%f16, [%rd28+-4];
	add.s64 	%rd29, %rd9, %rd20;
	ld.global.f32 	%f17, [%rd29];
	add.f32 	%f18, %f16, %f17;
	add.s64 	%rd30, %rd9, %rd22;
	ld.global.f32 	%f19, [%rd30];
	add.f32 	%f20, %f18, %f19;
	add.s64 	%rd31, %rd9, %rd24;
	ld.global.f32 	%f21, [%rd31];
	add.f32 	%f22, %f20, %f21;
	mul.f32 	%f23, %f4, %f22;
	fma.rn.f32 	%f24, %f1, %f15, %f23;
	add.s64 	%rd32, %rd10, %rd13;
	st.global.f32 	[%rd32], %f24;
	add.s64 	%rd33, %rd11, %rd13;
	ld.global.f32 	%f25, [%rd33];
	add.s64 	%rd34, %rd11, %rd18;
	ld.global.f32 	%f26, [%rd34+-4];
	add.s64 	%rd35, %rd11, %rd20;
	ld.global.f32 	%f27, [%rd35];
	add.f32 	%f28, %f26, %f27;
	add.s64 	%rd36, %rd11, %rd22;
	ld.global.f32 	%f29, [%rd36];
	add.f32 	%f30, %f28, %f29;
	add.s64 	%rd37, %rd11, %rd24;
	ld.global.f32 	%f31, [%rd37];
	add.f32 	%f32, %f30, %f31;
	mul.f32 	%f33, %f4, %f32;
	fma.rn.f32 	%f34, %f1, %f25, %f33;
	add.s64 	%rd38, %rd12, %rd13;
	st.global.f32 	[%rd38], %f34;
$L__BB0_2:
	ret;

}
	// .globl	_Z11edge_kerneliifPKfPfS1_S1_
.visible .entry _Z11edge_kerneliifPKfPfS1_S1_(
	.param .u32 _Z11edge_kerneliifPKfPfS1_S1__param_0,
	.param .u32 _Z11edge_kerneliifPKfPfS1_S1__param_1,
	.param .f32 _Z11edge_kerneliifPKfPfS1_S1__param_2,
	.param .u64 .ptr .align 1 _Z11edge_kerneliifPKfPfS1_S1__param_3,
	.param .u64 .ptr .align 1 _Z11edge_kerneliifPKfPfS1_S1__param_4,
	.param .u64 .ptr .align 1 _Z11edge_kerneliifPKfPfS1_S1__param_5,
	.param .u64 .ptr .align 1 _Z11edge_kerneliifPKfPfS1_S1__param_6
)
{
	.reg .pred 	%p<5>;
	.reg .b32 	%r<29>;
	.reg .b32 	%f<13>;
	.reg .b64 	%rd<28>;

	ld.param.u32 	%r4, [_Z11edge_kerneliifPKfPfS1_S1__param_0];
	ld.param.u32 	%r6, [_Z11edge_kerneliifPKfPfS1_S1__param_1];
	ld.param.f32 	%f1, [_Z11edge_kerneliifPKfPfS1_S1__param_2];
	ld.param.u64 	%rd4, [_Z11edge_kerneliifPKfPfS1_S1__param_3];
	ld.param.u64 	%rd5, [_Z11edge_kerneliifPKfPfS1_S1__param_4];
	ld.param.u64 	%rd6, [_Z11edge_kerneliifPKfPfS1_S1__param_5];
	ld.param.u64 	%rd7, [_Z11edge_kerneliifPKfPfS1_S1__param_6];
	cvta.to.global.u64 	%rd1, %rd5;
	cvta.to.global.u64 	%rd2, %rd6;
	cvta.to.global.u64 	%rd3, %rd7;
	mov.u32 	%r7, %ctaid.x;
	mov.u32 	%r8, %ntid.x;
	mov.u32 	%r9, %tid.x;
	mad.lo.s32 	%r1, %r7, %r8, %r9;
	mov.u32 	%r10, %ctaid.y;
	mov.u32 	%r11, %ntid.y;
	mov.u32 	%r12, %tid.y;
	mad.lo.s32 	%r13, %r10, %r11, %r12;
	setp.ge.s32 	%p1, %r1, %r4;
	setp.ge.s32 	%p2, %r13, %r6;
	or.pred  	%p3, %p1, %p2;
	@%p3 bra 	$L__BB1_4;
	cvta.to.global.u64 	%rd8, %rd4;
	max.s32 	%r14, %r1, 1;
	add.s32 	%r15, %r1, 1;
	add.s32 	%r16, %r4, -1;
	min.s32 	%r17, %r15, %r16;
	max.u32 	%r18, %r13, 1;
	add.s32 	%r19, %r18, -1;
	add.s32 	%r20, %r13, 1;
	add.s32 	%r21, %r6, -1;
	min.u32 	%r22, %r20, %r21;
	mul.lo.s32 	%r23, %r13, %r4;
	add.s32 	%r24, %r17, %r23;
	mul.wide.s32 	%rd9, %r24, 4;
	add.s64 	%rd10, %rd8, %rd9;
	ld.global.f32 	%f2, [%rd10];
	cvt.s64.s32 	%rd11, %r23;
	cvt.u64.u32 	%rd12, %r14;
	add.s64 	%rd13, %rd12, %rd11;
	shl.b64 	%rd14, %rd13, 2;
	add.s64 	%rd15, %rd8, %rd14;
	ld.global.f32 	%f3, [%rd15+-4];
	sub.f32 	%f4, %f2, %f3;
	mul.f32 	%f5, %f4, 0f3F000000;
	mad.lo.s32 	%r25, %r22, %r4, %r1;
	mul.wide.s32 	%rd16, %r25, 4;
	add.s64 	%rd17, %rd8, %rd16;
	ld.global.f32 	%f6, [%rd17];
	mad.lo.s32 	%r26, %r19, %r4, %r1;
	mul.wide.s32 	%rd18, %r26, 4;
	add.s64 	%rd19, %rd8, %rd18;
	ld.global.f32 	%f7, [%rd19];
	sub.f32 	%f8, %f6, %f7;
	mul.f32 	%f9, %f8, 0f3F000000;
	mul.f32 	%f10, %f9, %f9;
	fma.rn.f32 	%f11, %f5, %f5, %f10;
	sqrt.rn.f32 	%f12, %f11;
	add.s32 	%r3, %r23, %r1;
	setp.leu.f32 	%p4, %f12, %f1;
	@%p4 bra 	$L__BB1_3;
	mul.wide.s32 	%rd24, %r3, 4;
	add.s64 	%rd25, %rd3, %rd24;
	mov.b32 	%r28, 1065353216;
	st.global.u32 	[%rd25], %r28;
	add.s64 	%rd26, %rd2, %rd24;
	st.global.u32 	[%rd26], %r28;
	add.s64 	%rd27, %rd1, %rd24;
	st.global.u32 	[%rd27], %r28;
	bra.uni 	$L__BB1_4;
$L__BB1_3:
	mul.wide.s32 	%rd20, %r3, 4;
	add.s64 	%rd21, %rd3, %rd20;
	mov.b32 	%r27, 0;
	st.global.u32 	[%rd21], %r27;
	add.s64 	%rd22, %rd2, %rd20;
	st.global.u32 	[%rd22], %r27;
	add.s64 	%rd23, %rd1, %rd20;
	st.global.u32 	[%rd23], %r27;
$L__BB1_4:
	ret;

}
	// .globl	_Z11sine_kerneliiffPfS_S_
.visible .entry _Z11sine_kerneliiffPfS_S_(
	.param .u32 _Z11sine_kerneliiffPfS_S__param_0,
	.param .u32 _Z11sine_kerneliiffPfS_S__param_1,
	.param .f32 _Z11sine_kerneliiffPfS_S__param_2,
	.param .f32 _Z11sine_kerneliiffPfS_S__param_3,
	.param .u64 .ptr .align 1 _Z11sine_kerneliiffPfS_S__param_4,
	.param .u64 .ptr .align 1 _Z11sine_kerneliiffPfS_S__param_5,
	.param .u64 .ptr .align 1 _Z11sine_kerneliiffPfS_S__param_6
)
{
	.local .align 4 .b8 	__local_depot2[28];
	.reg .b64 	%SP;
	.reg .b64 	%SPL;
	.reg .pred 	%p<13>;
	.reg .b32 	%r<56>;
	.reg .b32 	%f<38>;
	.reg .b64 	%rd<35>;
	.reg .b64 	%fd<3>;

	mov.u64 	%SPL, __local_depot2;
	ld.param.u32 	%r18, [_Z11sine_kerneliiffPfS_S__param_0];
	ld.param.u32 	%r20, [_Z11sine_kerneliiffPfS_S__param_1];
	ld.param.f32 	%f8, [_Z11sine_kerneliiffPfS_S__param_2];
	ld.param.f32 	%f9, [_Z11sine_kerneliiffPfS_S__param_3];
	ld.param.u64 	%rd12, [_Z11sine_kerneliiffPfS_S__param_4];
	ld.param.u64 	%rd13, [_Z11sine_kerneliiffPfS_S__param_5];
	ld.param.u64 	%rd14, [_Z11sine_kerneliiffPfS_S__param_6];
	cvta.to.global.u64 	%rd1, %rd14;
	cvta.to.global.u64 	%rd2, %rd13;
	cvta.to.global.u64 	%rd3, %rd12;
	add.u64 	%rd4, %SPL, 0;
	mov.u32 	%r21, %ctaid.x;
	mov.u32 	%r22, %ntid.x;
	mov.u32 	%r23, %tid.x;
	mad.lo.s32 	%r1, %r21, %r22, %r23;
	mov.u32 	%r24, %ctaid.y;
	mov.u32 	%r25, %ntid.y;
	mov.u32 	%r26, %tid.y;
	mad.lo.s32 	%r27, %r24, %r25, %r26;
	setp.ge.s32 	%p1, %r1, %r18;
	setp.ge.s32 	%p2, %r27, %r20;
	or.pred  	%p3, %p1, %p2;
	@%p3 bra 	$L__BB2_12;
	cvt.rn.f32.u32 	%f1, %r20;
	cvt.rn.f32.s32 	%f10, %r1;
	div.rn.f32 	%f11, %f10, %f9;
	mul.f32 	%f2, %f11, 0f40C90FDA;
	mul.f32 	%f12, %f2, 0f3F22F983;
	cvt.rni.s32.f32 	%r55, %f12;
	cvt.rn.f32.s32 	%f13, %r55;
	fma.rn.f32 	%f14, %f13, 0fBFC90FDA, %f2;
	fma.rn.f32 	%f15, %f13, 0fB3A22168, %f14;
	fma.rn.f32 	%f37, %f13, 0fA7C234C5, %f15;
	abs.f32 	%f4, %f2;
	setp.ltu.f32 	%p4, %f4, 0f47CE4780;
	@%p4 bra 	$L__BB2_9;
	setp.neu.f32 	%p5, %f4, 0f7F800000;
	@%p5 bra 	$L__BB2_4;
	mov.f32 	%f18, 0f00000000;
	mul.rn.f32 	%f37, %f2, %f18;
	mov.b32 	%r55, 0;
	bra.uni 	$L__BB2_9;
$L__BB2_4:
	mov.b32 	%r4, %f2;
	shl.b32 	%r29, %r4, 8;
	or.b32  	%r5, %r29, -2147483648;
	mov.b64 	%rd34, 0;
	mov.b32 	%r52, 0;
	mov.u64 	%rd32, __cudart_i2opi_f;
	mov.u64 	%rd33, %rd4;
$L__BB2_5:
	.pragma "nounroll";
	ld.global.nc.u32 	%r30, [%rd32];
	mad.wide.u32 	%rd18, %r30, %r5, %rd34;
	shr.u64 	%rd34, %rd18, 32;
	st.local.u32 	[%rd33], %rd18;
	add.s32 	%r52, %r52, 1;
	add.s64 	%rd33, %rd33, 4;
	add.s64 	%rd32, %rd32, 4;
	setp.ne.s32 	%p6, %r52, 6;
	@%p6 bra 	$L__BB2_5;
	shr.u32 	%r31, %r4, 23;
	st.local.u32 	[%rd4+24], %rd34;
	and.b32  	%r8, %r31, 31;
	and.b32  	%r32, %r31, 224;
	add.s32 	%r33, %r32, -128;
	shr.u32 	%r34, %r33, 5;
	mul.wide.u32 	%rd19, %r34, 4;
	sub.s64 	%rd11, %rd4, %rd19;
	ld.local.u32 	%r53, [%rd11+24];
	ld.local.u32 	%r54, [%rd11+20];
	setp.eq.s32 	%p7, %r8, 0;
	@%p7 bra 	$L__BB2_8;
	shf.l.wrap.b32 	%r53, %r54, %r53, %r8;
	ld.local.u32 	%r35, [%rd11+16];
	shf.l.wrap.b32 	%r54, %r35, %r54, %r8;
$L__BB2_8:
	shr.u32 	%r36, %r53, 30;
	shf.l.wrap.b32 	%r37, %r54, %r53, 2;
	shl.b32 	%r38, %r54, 2;
	shr.u32 	%r39, %r37, 31;
	add.s32 	%r40, %r39, %r36;
	neg.s32 	%r41, %r40;
	setp.lt.s32 	%p8, %r4, 0;
	selp.b32 	%r55, %r41, %r40, %p8;
	xor.b32  	%r42, %r37, %r4;
	shr.s32 	%r43, %r37, 31;
	xor.b32  	%r44, %r43, %r37;
	xor.b32  	%r45, %r43, %r38;
	cvt.u64.u32 	%rd20, %r44;
	shl.b64 	%rd21, %rd20, 32;
	cvt.u64.u32 	%rd22, %r45;
	or.b64  	%rd23, %rd21, %rd22;
	cvt.rn.f64.s64 	%fd1, %rd23;
	mul.f64 	%fd2, %fd1, 0d3BF921FB54442D19;
	cvt.rn.f32.f64 	%f16, %fd2;
	neg.f32 	%f17, %f16;
	setp.lt.s32 	%p9, %r42, 0;
	selp.f32 	%f37, %f17, %f16, %p9;
$L__BB2_9:
	mul.rn.f32 	%f19, %f37, %f37;
	and.b32  	%r47, %r55, 1;
	setp.eq.b32 	%p10, %r47, 1;
	selp.f32 	%f20, 0f3F800000, %f37, %p10;
	fma.rn.f32 	%f21, %f19, %f20, 0f00000000;
	fma.rn.f32 	%f22, %f19, 0f37CBAC00, 0fBAB607ED;
	selp.f32 	%f23, %f22, 0fB94D4153, %p10;
	selp.f32 	%f24, 0f3D2AAABB, 0f3C0885E4, %p10;
	fma.rn.f32 	%f25, %f23, %f19, %f24;
	selp.f32 	%f26, 0fBEFFFFFF, 0fBE2AAAA8, %p10;
	fma.rn.f32 	%f27, %f25, %f19, %f26;
	fma.rn.f32 	%f28, %f27, %f21, %f20;
	and.b32  	%r48, %r55, 2;
	setp.eq.s32 	%p11, %r48, 0;
	mov.f32 	%f29, 0f00000000;
	sub.f32 	%f30, %f29, %f28;
	selp.f32 	%f31, %f28, %f30, %p11;
	mul.f32 	%f32, %f8, %f31;
	fma.rn.f32 	%f33, %f1, 0f3F000000, %f32;
	mad.lo.s32 	%r17, %r27, %r18, %r1;
	cvt.rn.f32.u32 	%f34, %r27;
	sub.f32 	%f35, %f34, %f33;
	abs.f32 	%f36, %f35;
	setp.geu.f32 	%p12, %f36, 0f40000000;
	@%p12 bra 	$L__BB2_11;
	mul.wide.s32 	%rd28, %r17, 4;
	add.s64 	%rd29, %rd3, %rd28;
	mov.b32 	%r50, 0;
	st.global.u32 	[%rd29], %r50;
	add.s64 	%rd30, %rd2, %rd28;
	mov.b32 	%r51, 1065353216;
	st.global.u32 	[%rd30], %r51;
	add.s64 	%rd31, %rd1, %rd28;
	st.global.u32 	[%rd31], %r50;
	bra.uni 	$L__BB2_12;
$L__BB2_11:
	mul.wide.s32 	%rd24, %r17, 4;
	add.s64 	%rd25, %rd3, %rd24;
	mov.b32 	%r49, 0;
	st.global.u32 	[%rd25], %r49;
	add.s64 	%rd26, %rd2, %rd24;
	st.global.u32 	[%rd26], %r49;
	add.s64 	%rd27, %rd1, %rd24;
	st.global.u32 	[%rd27], %r49;
$L__BB2_12:
	ret;

}
	// .globl	_Z15vignette_kerneliiPfS_S_
.visible .entry _Z15vignette_kerneliiPfS_S_(
	.param .u32 _Z15vignette_kerneliiPfS_S__param_0,
	.param .u32 _Z15vignette_kerneliiPfS_S__param_1,
	.param .u64 .ptr .align 1 _Z15vignette_kerneliiPfS_S__param_2,
	.param .u64 .ptr .align 1 _Z15vignette_kerneliiPfS_S__param_3,
	.param .u64 .ptr .align 1 _Z15vignette_kerneliiPfS_S__param_4
)
{
	.reg .pred 	%p<4>;
	.reg .b32 	%r<14>;
	.reg .b32 	%f<23>;
	.reg .b64 	%rd<11>;

	ld.param.u32 	%r3, [_Z15vignette_kerneliiPfS_S__param_0];
	ld.param.u32 	%r5, [_Z15vignette_kerneliiPfS_S__param_1];
	ld.param.u64 	%rd1, [_Z15vignette_kerneliiPfS_S__param_2];
	ld.param.u64 	%rd2, [_Z15vignette_kerneliiPfS_S__param_3];
	ld.param.u64 	%rd3, [_Z15vignette_kerneliiPfS_S__param_4];
	mov.u32 	%r6, %ctaid.x;
	mov.u32 	%r7, %ntid.x;
	mov.u32 	%r8, %tid.x;
	mad.lo.s32 	%r1, %r6, %r7, %r8;
	mov.u32 	%r9, %ctaid.y;
	mov.u32 	%r10, %ntid.y;
	mov.u32 	%r11, %tid.y;
	mad.lo.s32 	%r12, %r9, %r10, %r11;
	setp.ge.s32 	%p1, %r1, %r3;
	setp.ge.s32 	%p2, %r12, %r5;
	or.pred  	%p3, %p1, %p2;
	@%p3 bra 	$L__BB3_2;
	cvta.to.global.u64 	%rd4, %rd1;
	cvta.to.global.u64 	%rd5, %rd2;
	cvta.to.global.u64 	%rd6, %rd3;
	cvt.rn.f32.s32 	%f1, %r3;
	mul.f32 	%f2, %f1, 0f3F000000;
	cvt.rn.f32.u32 	%f3, %r5;
	mul.f32 	%f4, %f3, 0f3F000000;
	cvt.rn.f32.s32 	%f5, %r1;
	sub.f32 	%f6, %f5, %f2;
	div.rn.f32 	%f7, %f6, %f2;
	cvt.rn.f32.u32 	%f8, %r12;
	sub.f32 	%f9, %f8, %f4;
	div.rn.f32 	%f10, %f9, %f4;
	mul.f32 	%f11, %f10, %f10;
	fma.rn.f32 	%f12, %f7, %f7, %f11;
	sqrt.rn.f32 	%f13, %f12;
	mov.f32 	%f14, 0f3F800000;
	sub.f32 	%f15, %f14, %f13;
	max.f32 	%f16, %f15, 0f00000000;
	mad.lo.s32 	%r13, %r12, %r3, %r1;
	mul.wide.s32 	%rd7, %r13, 4;
	add.s64 	%rd8, %rd4, %rd7;
	ld.global.f32 	%f17, [%rd8];
	mul.f32 	%f18, %f17, %f16;
	st.global.f32 	[%rd8], %f18;
	add.s64 	%rd9, %rd5, %rd7;
	ld.global.f32 	%f19, [%rd9];
	mul.f32 	%f20, %f16, %f19;
	st.global.f32 	[%rd9], %f20;
	add.s64 	%rd10, %rd6, %rd7;
	ld.global.f32 	%f21, [%rd10];
	mul.f32 	%f22, %f16, %f21;
	st.global.f32 	[%rd10], %f22;
$L__BB3_2:
	ret;

}


// ===== COMPILED SASS (sm_100) =====

	.target	sm_100

	.elftype	@"ET_EXEC"


//--------------------- .note.nv.tkinfo           --------------------------
	.section	.note.nv.tkinfo,"",@"SHT_NOTE"
	.sectionflags	@"SHF_NOTE_NV_TKINFO"
	.tkinfo
        /*0018*/ 	.word	0x00000002
        /*0030*/ 	.string	""
        /*0030*/ 	.string	"ptxas"
        /*0030*/ 	.string	"Cuda compilation tools, release 13.0, V13.0.88"
        /*0030*/ 	.string	"Build cuda_13.0.r13.0/compiler.36424714_0"
        /*0030*/ 	.string	"-arch sm_100 -m 64 "



//--------------------- .note.nv.cuinfo           --------------------------
	.section	.note.nv.cuinfo,"",@"SHT_NOTE"
	.sectionflags	@"SHF_NOTE_NV_CUINFO"
        /*0018*/ 	.short	0x0002
        /*001a*/ 	.short	0x0064
        /*001c*/ 	.short	0x0082
	.zero		2


//--------------------- .nv.info                  --------------------------
	.section	.nv.info,"",@"SHT_CUDA_INFO"
	.align	4


	//----- nvinfo : EIATTR_REGCOUNT
	.align		4
        /*0000*/ 	.byte	0x04, 0x2f
        /*0002*/ 	.short	(.L_2 - .L_1)
	.align		4
.L_1:
        /*0004*/ 	.word	index@(_Z11blur_kerneliifPKfS0_S0_PfS1_S1_)
        /*0008*/ 	.word	0x0000001c


	//----- nvinfo : EIATTR_FRAME_SIZE
	.align		4
.L_2:
        /*000c*/ 	.byte	0x04, 0x11
        /*000e*/ 	.short	(.L_4 - .L_3)
	.align		4
.L_3:
        /*0010*/ 	.word	index@(_Z11blur_kerneliifPKfS0_S0_PfS1_S1_)
        /*0014*/ 	.word	0x00000000


	//----- nvinfo : EIATTR_REGCOUNT
	.align		4
.L_4:
        /*0018*/ 	.byte	0x04, 0x2f
        /*001a*/ 	.short	(.L_6 - .L_5)
	.align		4
.L_5:
        /*001c*/ 	.word	index@(_Z11edge_kerneliifPKfPfS1_S1_)
        /*0020*/ 	.word	0x00000012


	//----- nvinfo : EIATTR_FRAME_SIZE
	.align		4
.L_6:
        /*0024*/ 	.byte	0x04, 0x11
        /*0026*/ 	.short	(.L_8 - .L_7)
	.align		4
.L_7:
        /*0028*/ 	.word	index@($__internal_3_$__cuda_sm20_sqrt_rn_f32_slowpath)
        /*002c*/ 	.word	0x00000000


	//----- nvinfo : EIATTR_FRAME_SIZE
	.align		4
.L_8:
        /*0030*/ 	.byte	0x04, 0x11
        /*0032*/ 	.short	(.L_10 - .L_9)
	.align		4
.L_9:
        /*0034*/ 	.word	index@(_Z11edge_kerneliifPKfPfS1_S1_)
        /*0038*/ 	.word	0x00000000


	//----- nvinfo : EIATTR_REGCOUNT
	.align		4
.L_10:
        /*003c*/ 	.byte	0x04, 0x2f
        /*003e*/ 	.short	(.L_12 - .L_11)
	.align		4
.L_11:
        /*0040*/ 	.word	index@(_Z11sine_kerneliiffPfS_S_)
        /*0044*/ 	.word	0x00000012


	//----- nvinfo : EIATTR_FRAME_SIZE
	.align		4
.L_12:
        /*0048*/ 	.byte	0x04, 0x11
        /*004a*/ 	.short	(.L_14 - .L_13)
	.align		4
.L_13:
        /*004c*/ 	.word	index@($__internal_2_$__cuda_sm3x_div_rn_noftz_f32_slowpath)
        /*0050*/ 	.word	0x00000020


	//----- nvinfo : EIATTR_FRAME_SIZE
	.align		4
.L_14:
        /*0054*/ 	.byte	0x04, 0x11
        /*0056*/ 	.short	(.L_16 - .L_15)
	.align		4
.L_15:
        /*0058*/ 	.word	index@(_Z11sine_kerneliiffPfS_S_)
        /*005c*/ 	.word	0x00000020


	//----- nvinfo : EIATTR_REGCOUNT
	.align		4
.L_16:
        /*0060*/ 	.byte	0x04, 0x2f
        /*0062*/ 	.short	(.L_18 - .L_17)
	.align		4
.L_17:
        /*0064*/ 	.word	index@(_Z15vignette_kerneliiPfS_S_)
        /*0068*/ 	.word	0x00000013


	//----- nvinfo : EIATTR_FRAME_SIZE
	.align		4
.L_18:
        /*006c*/ 	.byte	0x04, 0x11
        /*006e*/ 	.short	(.L_20 - .L_19)
	.align		4
.L_19:
        /*0070*/ 	.word	index@($__internal_1_$__cuda_sm3x_div_rn_noftz_f32_slowpath)
        /*0074*/ 	.word	0x00000000


	//----- nvinfo : EIATTR_FRAME_SIZE
	.align		4
.L_20:
        /*0078*/ 	.byte	0x04, 0x11
        /*007a*/ 	.short	(.L_22 - .L_21)
	.align		4
.L_21:
        /*007c*/ 	.word	index@($__internal_0_$__cuda_sm20_sqrt_rn_f32_slowpath)
        /*0080*/ 	.word	0x00000000


	//----- nvinfo : EIATTR_FRAME_SIZE
	.align		4
.L_22:
        /*0084*/ 	.byte	0x04, 0x11
        /*0086*/ 	.short	(.L_24 - .L_23)
	.align		4
.L_23:
        /*0088*/ 	.word	index@(_Z15vignette_kerneliiPfS_S_)
        /*008c*/ 	.word	0x00000000


	//----- nvinfo : EIATTR_MIN_STACK_SIZE
	.align		4
.L_24:
        /*0090*/ 	.byte	0x04, 0x12
        /*0092*/ 	.short	(.L_26 - .L_25)
	.align		4
.L_25:
        /*0094*/ 	.word	index@(_Z15vignette_kerneliiPfS_S_)
        /*0098*/ 	.word	0x00000000


	//----- nvinfo : EIATTR_MIN_STACK_SIZE
	.align		4
.L_26:
        /*009c*/ 	.byte	0x04, 0x12
        /*009e*/ 	.short	(.L_28 - .L_27)
	.align		4
.L_27:
        /*00a0*/ 	.word	index@(_Z11sine_kerneliiffPfS_S_)
        /*00a4*/ 	.word	0x00000020


	//----- nvinfo : EIATTR_MIN_STACK_SIZE
	.align		4
.L_28:
        /*00a8*/ 	.byte	0x04, 0x12
        /*00aa*/ 	.short	(.L_30 - .L_29)
	.align		4
.L_29:
        /*00ac*/ 	.word	index@(_Z11edge_kerneliifPKfPfS1_S1_)
        /*00b0*/ 	.word	0x00000000


	//----- nvinfo : EIATTR_MIN_STACK_SIZE
	.align		4
.L_30:
        /*00b4*/ 	.byte	0x04, 0x12
        /*00b6*/ 	.short	(.L_32 - .L_31)
	.align		4
.L_31:
        /*00b8*/ 	.word	index@(_Z11blur_kerneliifPKfS0_S0_PfS1_S1_)
        /*00bc*/ 	.word	0x00000000
.L_32:


//--------------------- .nv.compat                --------------------------
	.section	.nv.compat,"",@"SHT_CUDA_COMPAT_INFO"
	.align	4
        /*0000*/ 	.byte	0x02, 0x09, 0x00, 0x00, 0x02, 0x02, 0x01, 0x00, 0x02, 0x05, 0x05, 0x00, 0x03, 0x07, 0x01, 0x01
        /*0010*/ 	.byte	0x02, 0x03, 0x00, 0x00, 0x02, 0x06, 0x01, 0x00, 0x04, 0x0b, 0x08, 0x00, 0x01, 0x00, 0x00, 0x00
        /*0020*/ 	.byte	0x00, 0x00, 0x00, 0x00


//--------------------- .nv.info._Z15vignette_kerneliiPfS_S_ --------------------------
	.section	.nv.info._Z15vignette_kerneliiPfS_S_,"",@"SHT_CUDA_INFO"
	.sectionflags	@""
	.align	4


	//----- nvinfo : EIATTR_CUDA_API_VERSION
	.align		4
        /*0000*/ 	.byte	0x04, 0x37
        /*0002*/ 	.short	(.L_34 - .L_33)
.L_33:
        /*0004*/ 	.word	0x00000082


	//----- nvinfo : EIATTR_KPARAM_INFO
	.align		4
.L_34:
        /*0008*/ 	.byte	0x04, 0x17
        /*000a*/ 	.short	(.L_36 - .L_35)
.L_35:
        /*000c*/ 	.word	0x00000000
        /*0010*/ 	.short	0x0004
        /*0012*/ 	.short	0x0018
        /*0014*/ 	.byte	0x00, 0xf5, 0x21, 0x00


	//----- nvinfo : EIATTR_KPARAM_INFO
	.align		4
.L_36:
        /*0018*/ 	.byte	0x04, 0x17
        /*001a*/ 	.short	(.L_38 - .L_37)
.L_37:
        /*001c*/ 	.word	0x00000000
        /*0020*/ 	.short	0x0003
        /*0022*/ 	.short	0x0010
        /*0024*/ 	.byte	0x00, 0xf5, 0x21, 0x00


	//----- nvinfo : EIATTR_KPARAM_INFO
	.align		4
.L_38:
        /*0028*/ 	.byte	0x04, 0x17
        /*002a*/ 	.short	(.L_40 - .L_39)
.L_39:
        /*002c*/ 	.word	0x00000000
        /*0030*/ 	.short	0x0002
        /*0032*/ 	.short	0x0008
        /*0034*/ 	.byte	0x00, 0xf5, 0x21, 0x00


	//----- nvinfo : EIATTR_KPARAM_INFO
	.align		4
.L_40:
        /*0038*/ 	.byte	0x04, 0x17
        /*003a*/ 	.short	(.L_42 - .L_41)
.L_41:
        /*003c*/ 	.word	0x00000000
        /*0040*/ 	.short	0x0001
        /*0042*/ 	.short	0x0004
        /*0044*/ 	.byte	0x00, 0xf0, 0x11, 0x00


	//----- nvinfo : EIATTR_KPARAM_INFO
	.align		4
.L_42:
        /*0048*/ 	.byte	0x04, 0x17
        /*004a*/ 	.short	(.L_44 - .L_43)
.L_43:
        /*004c*/ 	.word	0x00000000
        /*0050*/ 	.short	0x0000
        /*0052*/ 	.short	0x0000
        /*0054*/ 	.byte	0x00, 0xf0, 0x11, 0x00


	//----- nvinfo : EIATTR_SPARSE_MMA_MASK
	.align		4
.L_44:
        /*0058*/ 	.byte	0x03, 0x50
        /*005a*/ 	.short	0x0000


	//----- nvinfo : EIATTR_MAXREG_COUNT
	.align		4
        /*005c*/ 	.byte	0x03, 0x1b
        /*005e*/ 	.short	0x00ff


	//----- nvinfo : EIATTR_MERCURY_ISA_VERSION
	.align		4
        /*0060*/ 	.byte	0x03, 0x5f
        /*0062*/ 	.short	0x0101


	//----- nvinfo : EIATTR_VRC_CTA_INIT_COUNT
	.align		4
        /*0064*/ 	.byte	0x02, 0x4a
	.zero		1
	.zero		1


	//----- nvinfo : EIATTR_EXIT_INSTR_OFFSETS
	.align		4
        /*0068*/ 	.byte	0x04, 0x1c
        /*006a*/ 	.short	(.L_46 - .L_45)


	//   ....[0]....
.L_45:
        /*006c*/ 	.word	0x000000c0


	//   ....[1]....
        /*0070*/ 	.word	0x00000540


	//----- nvinfo : EIATTR_CRS_STACK_SIZE
	.align		4
.L_46:
        /*0074*/ 	.byte	0x04, 0x1e
        /*0076*/ 	.short	(.L_48 - .L_47)
.L_47:
        /*0078*/ 	.word	0x00000000


	//----- nvinfo : EIATTR_CBANK_PARAM_SIZE
	.align		4
.L_48:
        /*007c*/ 	.byte	0x03, 0x19
        /*007e*/ 	.short	0x0020


	//----- nvinfo : EIATTR_PARAM_CBANK
	.align		4
        /*0080*/ 	.byte	0x04, 0x0a
        /*0082*/ 	.short	(.L_50 - .L_49)
	.align		4
.L_49:
        /*0084*/ 	.word	index@(.nv.constant0._Z15vignette_kerneliiPfS_S_)
        /*0088*/ 	.short	0x0380
        /*008a*/ 	.short	0x0020


	//----- nvinfo : EIATTR_SW_WAR
	.align		4
.L_50:
        /*008c*/ 	.byte	0x04, 0x36
        /*008e*/ 	.short	(.L_52 - .L_51)
.L_51:
        /*0090*/ 	.word	0x00000008
.L_52:


//--------------------- .nv.info._Z11sine_kerneliiffPfS_S_ --------------------------
	.section	.nv.info._Z11sine_kerneliiffPfS_S_,"",@"SHT_CUDA_INFO"
	.sectionflags	@""
	.align	4


	//----- nvinfo : EIATTR_CUDA_API_VERSION
	.align		4
        /*0000*/ 	.byte	0x04, 0x37
        /*0002*/ 	.short	(.L_54 - .L_53)
.L_53:
        /*0004*/ 	.word	0x00000082


	//----- nvinfo : EIATTR_KPARAM_INFO
	.align		4
.L_54:
        /*0008*/ 	.byte	0x04, 0x17
        /*000a*/ 	.short	(.L_56 - .L_55)
.L_55:
        /*000c*/ 	.word	0x00000000
        /*0010*/ 	.short	0x0006
        /*0012*/ 	.short	0x0020
        /*0014*/ 	.byte	0x00, 0xf5, 0x21, 0x00


	//----- nvinfo : EIATTR_KPARAM_INFO
	.align		4
.L_56:
        /*0018*/ 	.byte	0x04, 0x17
        /*001a*/ 	.short	(.L_58 - .L_57)
.L_57:
        /*001c*/ 	.word	0x00000000
        /*0020*/ 	.short	0x0005
        /*0022*/ 	.short	0x0018
        /*0024*/ 	.byte	0x00, 0xf5, 0x21, 0x00


	//----- nvinfo : EIATTR_KPARAM_INFO
	.align		4
.L_58:
        /*0028*/ 	.byte	0x04, 0x17
        /*002a*/ 	.short	(.L_60 - .L_59)
.L_59:
        /*002c*/ 	.word	0x00000000
        /*0030*/ 	.short	0x0004
        /*0032*/ 	.short	0x0010
        /*0034*/ 	.byte	0x00, 0xf5, 0x21, 0x00


	//----- nvinfo : EIATTR_KPARAM_INFO
	.align		4
.L_60:
        /*0038*/ 	.byte	0x04, 0x17
        /*003a*/ 	.short	(.L_62 - .L_61)
.L_61:
        /*003c*/ 	.word	0x00000000
        /*0040*/ 	.short	0x0003
        /*0042*/ 	.short	0x000c
        /*0044*/ 	.byte	0x00, 0xf0, 0x11, 0x00


	//----- nvinfo : EIATTR_KPARAM_INFO
	.align		4
.L_62:
        /*0048*/ 	.byte	0x04, 0x17
        /*004a*/ 	.short	(.L_64 - .L_63)
.L_63:
        /*004c*/ 	.word	0x00000000
        /*0050*/ 	.short	0x0002
        /*0052*/ 	.short	0x0008
        /*0054*/ 	.byte	0x00, 0xf0, 0x11, 0x00


	//----- nvinfo : EIATTR_KPARAM_INFO
	.align		4
.L_64:
        /*0058*/ 	.byte	0x04, 0x17
        /*005a*/ 	.short	(.L_66 - .L_65)
.L_65:
        /*005c*/ 	.word	0x00000000
        /*0060*/ 	.short	0x0001
        /*0062*/ 	.short	0x0004
        /*0064*/ 	.byte	0x00, 0xf0, 0x11, 0x00


	//----- nvinfo : EIATTR_KPARAM_INFO
	.align		4
.L_66:
        /*0068*/ 	.byte	0x04, 0x17
        /*006a*/ 	.short	(.L_68 - .L_67)
.L_67:
        /*006c*/ 	.word	0x00000000
        /*0070*/ 	.short	0x0000
        /*0072*/ 	.short	0x0000
        /*0074*/ 	.byte	0x00, 0xf0, 0x11, 0x00


	//----- nvinfo : EIATTR_SPARSE_MMA_MASK
	.align		4
.L_68:
        /*0078*/ 	.byte	0x03, 0x50
        /*007a*/ 	.short	0x0000


	//----- nvinfo : EIATTR_MAXREG_COUNT
	.align		4
        /*007c*/ 	.byte	0x03, 0x1b
        /*007e*/ 	.short	0x00ff


	//----- nvinfo : EIATTR_MERCURY_ISA_VERSION
	.align		4
        /*0080*/ 	.byte	0x03, 0x5f
        /*0082*/ 	.short	0x0101


	//----- nvinfo : EIATTR_VRC_CTA_INIT_COUNT
	.align		4
        /*0084*/ 	.byte	0x02, 0x4a
	.zero		1
	.zero		1


	//----- nvinfo : EIATTR_EXIT_INSTR_OFFSETS
	.align		4
        /*0088*/ 	.byte	0x04, 0x1c
        /*008a*/ 	.short	(.L_70 - .L_69)


	//   ....[0]....
.L_69:
        /*008c*/ 	.word	0x000000d0


	//   ....[1]....
        /*0090*/ 	.word	0x00000860


	//   ....[2]....
        /*0094*/ 	.word	0x00000900


	//----- nvinfo : EIATTR_CRS_STACK_SIZE
	.align		4
.L_70:
        /*0098*/ 	.byte	0x04, 0x1e
        /*009a*/ 	.short	(.L_72 - .L_71)
.L_71:
        /*009c*/ 	.word	0x00000000


	//----- nvinfo : EIATTR_CBANK_PARAM_SIZE
	.align		4
.L_72:
        /*00a0*/ 	.byte	0x03, 0x19
        /*00a2*/ 	.short	0x0028


	//----- nvinfo : EIATTR_PARAM_CBANK
	.align		4
        /*00a4*/ 	.byte	0x04, 0x0a
        /*00a6*/ 	.short	(.L_74 - .L_73)
	.align		4
.L_73:
        /*00a8*/ 	.word	index@(.nv.constant0._Z11sine_kerneliiffPfS_S_)
        /*00ac*/ 	.short	0x0380
        /*00ae*/ 	.short	0x0028


	//----- nvinfo : EIATTR_SW_WAR
	.align		4
.L_74:
        /*00b0*/ 	.byte	0x04, 0x36
        /*00b2*/ 	.short	(.L_76 - .L_75)
.L_75:
        /*00b4*/ 	.word	0x00000008
.L_76:


//--------------------- .nv.info._Z11edge_kerneliifPKfPfS1_S1_ --------------------------
	.section	.nv.info._Z11edge_kerneliifPKfPfS1_S1_,"",@"SHT_CUDA_INFO"
	.sectionflags	@""
	.align	4


	//----- nvinfo : EIATTR_CUDA_API_VERSION
	.align		4
        /*0000*/ 	.byte	0x04, 0x37
        /*0002*/ 	.short	(.L_78 - .L_77)
.L_77:
        /*0004*/ 	.word	0x00000082


	//----- nvinfo : EIATTR_KPARAM_INFO
	.align		4
.L_78:
        /*0008*/ 	.byte	0x04, 0x17
        /*000a*/ 	.short	(.L_80 - .L_79)
.L_79:
        /*000c*/ 	.word	0x00000000
        /*0010*/ 	.short	0x0006
        /*0012*/ 	.short	0x0028
        /*0014*/ 	.byte	0x00, 0xf5, 0x21, 0x00


	//----- nvinfo : EIATTR_KPARAM_INFO
	.align		4
.L_80:
        /*0018*/ 	.byte	0x04, 0x17
        /*001a*/ 	.short	(.L_82 - .L_81)
.L_81:
        /*001c*/ 	.word	0x00000000
        /*0020*/ 	.short	0x0005
        /*0022*/ 	.short	0x0020
        /*0024*/ 	.byte	0x00, 0xf5, 0x21, 0x00


	//----- nvinfo : EIATTR_KPARAM_INFO
	.align		4
.L_82:
        /*0028*/ 	.byte	0x04, 0x17
        /*002a*/ 	.short	(.L_84 - .L_83)
.L_83:
        /*002c*/ 	.word	0x00000000
        /*0030*/ 	.short	0x0004
        /*0032*/ 	.short	0x0018
        /*0034*/ 	.byte	0x00, 0xf5, 0x21, 0x00


	//----- nvinfo : EIATTR_KPARAM_INFO
	.align		4
.L_84:
        /*0038*/ 	.byte	0x04, 0x17
        /*003a*/ 	.short	(.L_86 - .L_85)
.L_85:
        /*003c*/ 	.word	0x00000000
        /*0040*/ 	.short	0x0003
        /*0042*/ 	.short	0x0010
        /*0044*/ 	.byte	0x00, 0xf5, 0x21, 0x00


	//----- nvinfo : EIATTR_KPARAM_INFO
	.align		4
.L_86:
        /*0048*/ 	.byte	0x04, 0x17
        /*004a*/ 	.short	(.L_88 - .L_87)
.L_87:
        /*004c*/ 	.word	0x00000000
        /*0050*/ 	.short	0x0002
        /*0052*/ 	.short	0x0008
        /*0054*/ 	.byte	0x00, 0xf0, 0x11, 0x00


	//----- nvinfo : EIATTR_KPARAM_INFO
	.align		4
.L_88:
        /*0058*/ 	.byte	0x04, 0x17
        /*005a*/ 	.short	(.L_90 - .L_89)
.L_89:
        /*005c*/ 	.word	0x00000000
        /*0060*/ 	.short	0x0001
        /*0062*/ 	.short	0x0004
        /*0064*/ 	.byte	0x00, 0xf0, 0x11, 0x00


	//----- nvinfo : EIATTR_KPARAM_INFO
	.align		4
.L_90:
        /*0068*/ 	.byte	0x04, 0x17
        /*006a*/ 	.short	(.L_92 - .L_91)
.L_91:
        /*006c*/ 	.word	0x00000000
        /*0070*/ 	.short	0x0000
        /*0072*/ 	.short	0x0000
        /*0074*/ 	.byte	0x00, 0xf0, 0x11, 0x00


	//----- nvinfo : EIATTR_SPARSE_MMA_MASK
	.align		4
.L_92:
        /*0078*/ 	.byte	0x03, 0x50
        /*007a*/ 	.short	0x0000


	//----- nvinfo : EIATTR_MAXREG_COUNT
	.align		4
        /*007c*/ 	.byte	0x03, 0x1b
        /*007e*/ 	.short	0x00ff


	//----- nvinfo : EIATTR_MERCURY_ISA_VERSION
	.align		4
        /*0080*/ 	.byte	0x03, 0x5f
        /*0082*/ 	.short	0x0101


	//----- nvinfo : EIATTR_VRC_CTA_INIT_COUNT
	.align		4
        /*0084*/ 	.byte	0x02, 0x4a
	.zero		1
	.zero		1


	//----- nvinfo : EIATTR_EXIT_INSTR_OFFSETS
	.align		4
        /*0088*/ 	.byte	0x04, 0x1c
        /*008a*/ 	.short	(.L_94 - .L_93)


	//   ....[0]....
.L_93:
        /*008c*/ 	.word	0x000000c0


	//   ....[1]....
        /*0090*/ 	.word	0x00000470


	//   ....[2]....
        /*0094*/ 	.word	0x00000510


	//----- nvinfo : EIATTR_CRS_STACK_SIZE
	.align		4
.L_94:
        /*0098*/ 	.byte	0x04, 0x1e
        /*009a*/ 	.short	(.L_96 - .L_95)
.L_95:
        /*009c*/ 	.word	0x00000000


	//----- nvinfo : EIATTR_CBANK_PARAM_SIZE
	.align		4
.L_96:
        /*00a0*/ 	.byte	0x03, 0x19
        /*00a2*/ 	.short	0x0030


	//----- nvinfo : EIATTR_PARAM_CBANK
	.align		4
        /*00a4*/ 	.byte	0x04, 0x0a
        /*00a6*/ 	.short	(.L_98 - .L_97)
	.align		4
.L_97:
        /*00a8*/ 	.word	index@(.nv.constant0._Z11edge_kerneliifPKfPfS1_S1_)
        /*00ac*/ 	.short	0x0380
        /*00ae*/ 	.short	0x0030


	//----- nvinfo : EIATTR_SW_WAR
	.align		4
.L_98:
        /*00b0*/ 	.byte	0x04, 0x36
        /*00b2*/ 	.short	(.L_100 - .L_99)
.L_99:
        /*00b4*/ 	.word	0x00000008
.L_100:


//--------------------- .nv.info._Z11blur_kerneliifPKfS0_S0_PfS1_S1_ --------------------------
	.section	.nv.info._Z11blur_kerneliifPKfS0_S0_PfS1_S1_,"",@"SHT_CUDA_INFO"
	.sectionflags	@""
	.align	4


	//----- nvinfo : EIATTR_CUDA_API_VERSION
	.align		4
        /*0000*/ 	.byte	0x04, 0x37
        /*0002*/ 	.short	(.L_102 - .L_101)
.L_101:
        /*0004*/ 	.word	0x00000082


	//----- nvinfo : EIATTR_KPARAM_INFO
	.align		4
.L_102:
        /*0008*/ 	.byte	0x04, 0x17
        /*000a*/ 	.short	(.L_104 - .L_103)
.L_103:
        /*000c*/ 	.word	0x00000000
        /*0010*/ 	.short	0x0008
        /*0012*/ 	.short	0x0038
        /*0014*/ 	.byte	0x00, 0xf5, 0x21, 0x00


	//----- nvinfo : EIATTR_KPARAM_INFO
	.align		4
.L_104:
        /*0018*/ 	.byte	0x04, 0x17
        /*001a*/ 	.short	(.L_106 - .L_105)
.L_105:
        /*001c*/ 	.word	0x00000000
        /*0020*/ 	.short	0x0007
        /*0022*/ 	.short	0x0030
        /*0024*/ 	.byte	0x00, 0xf5, 0x21, 0x00


	//----- nvinfo : EIATTR_KPARAM_INFO
	.align		4
.L_106:
        /*0028*/ 	.byte	0x04, 0x17
        /*002a*/ 	.short	(.L_108 - .L_107)
.L_107:
        /*002c*/ 	.word	0x00000000
        /*0030*/ 	.short	0x0006
        /*0032*/ 	.short	0x0028
        /*0034*/ 	.byte	0x00, 0xf5, 0x21, 0x00


	//----- nvinfo : EIATTR_KPARAM_INFO
	.align		4
.L_108:
        /*0038*/ 	.byte	0x04, 0x17
        /*003a*/ 	.short	(.L_110 - .L_109)
.L_109:
        /*003c*/ 	.word	0x00000000
        /*0040*/ 	.short	0x0005
        /*0042*/ 	.short	0x0020
        /*0044*/ 	.byte	0x00, 0xf5, 0x21, 0x00


	//----- nvinfo : EIATTR_KPARAM_INFO
	.align		4
.L_110:
        /*0048*/ 	.byte	0x04, 0x17
        /*004a*/ 	.short	(.L_112 - .L_111)
.L_111:
        /*004c*/ 	.word	0x00000000
        /*0050*/ 	.short	0x0004
        /*0052*/ 	.short	0x0018
        /*0054*/ 	.byte	0x00, 0xf5, 0x21, 0x00


	//----- nvinfo : EIATTR_KPARAM_INFO
	.align		4
.L_112:
        /*0058*/ 	.byte	0x04, 0x17
        /*005a*/ 	.short	(.L_114 - .L_113)
.L_113:
        /*005c*/ 	.word	0x00000000
        /*0060*/ 	.short	0x0003
        /*0062*/ 	.short	0x0010
        /*0064*/ 	.byte	0x00, 0xf5, 0x21, 0x00


	//----- nvinfo : EIATTR_KPARAM_INFO
	.align		4
.L_114:
        /*0068*/ 	.byte	0x04, 0x17
        /*006a*/ 	.short	(.L_116 - .L_115)
.L_115:
        /*006c*/ 	.word	0x00000000
        /*0070*/ 	.short	0x0002
        /*0072*/ 	.short	0x0008
        /*0074*/ 	.byte	0x00, 0xf0, 0x11, 0x00


	//----- nvinfo : EIATTR_KPARAM_INFO
	.align		4
.L_116:
        /*0078*/ 	.byte	0x04, 0x17
        /*007a*/ 	.short	(.L_118 - .L_117)
.L_117:
        /*007c*/ 	.word	0x00000000
        /*0080*/ 	.short	0x0001
        /*0082*/ 	.short	0x0004
        /*0084*/ 	.byte	0x00, 0xf0, 0x11, 0x00


	//----- nvinfo : EIATTR_KPARAM_INFO
	.align		4
.L_118:
        /*0088*/ 	.byte	0x04, 0x17
        /*008a*/ 	.short	(.L_120 - .L_119)
.L_119:
        /*008c*/ 	.word	0x00000000
        /*0090*/ 	.short	0x0000
        /*0092*/ 	.short	0x0000
        /*0094*/ 	.byte	0x00, 0xf0, 0x11, 0x00


	//----- nvinfo : EIATTR_SPARSE_MMA_MASK
	.align		4
.L_120:
        /*0098*/ 	.byte	0x03, 0x50
        /*009a*/ 	.short	0x0000


	//----- nvinfo : EIATTR_MAXREG_COUNT
	.align		4
        /*009c*/ 	.byte	0x03, 0x1b
        /*009e*/ 	.short	0x00ff


	//----- nvinfo : EIATTR_MERCURY_ISA_VERSION
	.align		4
        /*00a0*/ 	.byte	0x03, 0x5f
        /*00a2*/ 	.short	0x0101


	//----- nvinfo : EIATTR_VRC_CTA_INIT_COUNT
	.align		4
        /*00a4*/ 	.byte	0x02, 0x4a
	.zero		1
	.zero		1


	//----- nvinfo : EIATTR_EXIT_INSTR_OFFSETS
	.align		4
        /*00a8*/ 	.byte	0x04, 0x1c
        /*00aa*/ 	.short	(.L_122 - .L_121)


	//   ....[0]....
.L_121:
        /*00ac*/ 	.word	0x000000c0


	//   ....[1]....
        /*00b0*/ 	.word	0x000005f0


	//----- nvinfo : EIATTR_CBANK_PARAM_SIZE
	.align		4
.L_122:
        /*00b4*/ 	.byte	0x03, 0x19
        /*00b6*/ 	.short	0x0040


	//----- nvinfo : EIATTR_PARAM_CBANK
	.align		4
        /*00b8*/ 	.byte	0x04, 0x0a
        /*00ba*/ 	.short	(.L_124 - .L_123)
	.align		4
.L_123:
        /*00bc*/ 	.word	index@(.nv.constant0._Z11blur_kerneliifPKfS0_S0_PfS1_S1_)
        /*00c0*/ 	.short	0x0380
        /*00c2*/ 	.short	0x0040


	//----- nvinfo : EIATTR_SW_WAR
	.align		4
.L_124:
        /*00c4*/ 	.byte	0x04, 0x36
        /*00c6*/ 	.short	(.L_126 - .L_125)
.L_125:
        /*00c8*/ 	.word	0x00000008
.L_126:


//--------------------- .nv.callgraph             --------------------------
	.section	.nv.callgraph,"",@"SHT_CUDA_CALLGRAPH"
	.align	4
	.sectionentsize	8
	.align		4
        /*0000*/ 	.word	0x00000000
	.align		4
        /*0004*/ 	.word	0xffffffff
	.align		4
        /*0008*/ 	.word	0x00000000
	.align		4
        /*000c*/ 	.word	0xfffffffe
	.align		4
        /*0010*/ 	.word	0x00000000
	.align		4
        /*0014*/ 	.word	0xfffffffd
	.align		4
        /*0018*/ 	.word	0x00000000
	.align		4
        /*001c*/ 	.word	0xfffffffc


//--------------------- .nv.constant4             --------------------------
	.section	.nv.constant4,"a",@progbits
	.align	8
	.align		8
.nv.constant4:
        /*0000*/ 	.dword	__cudart_i2opi_f


//--------------------- .text._Z15vignette_kerneliiPfS_S_ --------------------------
	.section	.text._Z15vignette_kerneliiPfS_S_,"ax",@progbits
	.align	128
        .global         _Z15vignette_kerneliiPfS_S_
        .type           _Z15vignette_kerneliiPfS_S_,@function
        .size           _Z15vignette_kerneliiPfS_S_,(.L_x_46 - _Z15vignette_kerneliiPfS_S_)
        .other          _Z15vignette_kerneliiPfS_S_,@"STO_CUDA_ENTRY STV_DEFAULT"
_Z15vignette_kerneliiPfS_S_:
.text._Z15vignette_kerneliiPfS_S_:
[----:B------:R-:W-:Y:S01]  /*0000*/  LDC R1, c[0x0][0x37c] ;  /* 0x0000df00ff017b82 */ /* 0x000fe20000000800 */
[----:B------:R-:W0:Y:S07]  /*0010*/  S2R R3, SR_TID.Y ;  /* 0x0000000000037919 */ /* 0x000e2e0000002200 */
[----:B------:R-:W1:Y:S01]  /*0020*/  LDC R5, c[0x0][0x360] ;  /* 0x0000d800ff057b82 */ /* 0x000e620000000800 */
[----:B------:R-:W2:Y:S01]  /*0030*/  LDCU.64 UR6, c[0x0][0x380] ;  /* 0x00007000ff0677ac */ /* 0x000ea20008000a00 */
[----:B------:R-:W1:Y:S06]  /*0040*/  S2R R0, SR_TID.X ;  /* 0x0000000000007919 */ /* 0x000e6c0000002100 */
[----:B------:R-:W0:Y:S08]  /*0050*/  S2UR UR5, SR_CTAID.Y ;  /* 0x00000000000579c3 */ /* 0x000e300000002600 */
[----:B------:R-:W0:Y:S08]  /*0060*/  LDC R2, c[0x0][0x364] ;  /* 0x0000d900ff027b82 */ /* 0x000e300000000800 */
[----:B------:R-:W1:Y:S01]  /*0070*/  S2UR UR4, SR_CTAID.X ;  /* 0x00000000000479c3 */ /* 0x000e620000002500 */
[----:B0-----:R-:W-:-:S05]  /*0080*/  IMAD R2, R2, UR5, R3 ;  /* 0x0000000502027c24 */ /* 0x001fca000f8e0203 */
[----:B--2---:R-:W-:Y:S01]  /*0090*/  ISETP.GE.AND P0, PT, R2, UR7, PT ;  /* 0x0000000702007c0c */ /* 0x004fe2000bf06270 */
[----:B-1----:R-:W-:-:S05]  /*00a0*/  IMAD R5, R5, UR4, R0 ;  /* 0x0000000405057c24 */ /* 0x002fca000f8e0200 */
[----:B------:R-:W-:-:S13]  /*00b0*/  ISETP.GE.OR P0, PT, R5, UR6, P0 ;  /* 0x0000000605007c0c */ /* 0x000fda0008706670 */
[----:B------:R-:W-:Y:S05]  /*00c0*/  @P0 EXIT ;  /* 0x000000000000094d */ /* 0x000fea0003800000 */
[----:B------:R-:W-:Y:S01]  /*00d0*/  I2FP.F32.S32 R0, UR6 ;  /* 0x0000000600007c45 */ /* 0x000fe20008201400 */
[----:B------:R-:W-:Y:S04]  /*00e0*/  BSSY.RECONVERGENT B0, `(.L_x_0) ;  /* 0x0000011000007945 */ /* 0x000fe80003800200 */
[----:B------:R-:W-:Y:S01]  /*00f0*/  FMUL R3, R0, 0.5 ;  /* 0x3f00000000037820 */ /* 0x000fe20000400000 */
[----:B------:R-:W-:-:S03]  /*0100*/  I2FP.F32.S32 R0, R5 ;  /* 0x0000000500007245 */ /* 0x000fc60000201400 */
[----:B------:R-:W0:Y:S02]  /*0110*/  MUFU.RCP R4, R3 ;  /* 0x0000000300047308 */ /* 0x000e240000001000 */
[----:B------:R-:W-:-:S06]  /*0120*/  FADD R0, -R3, R0 ;  /* 0x0000000003007221 */ /* 0x000fcc0000000100 */
[----:B------:R-:W1:Y:S01]  /*0130*/  FCHK P0, R0, R3 ;  /* 0x0000000300007302 */ /* 0x000e620000000000 */
[----:B0-----:R-:W-:-:S04]  /*0140*/  FFMA R7, -R3, R4, 1 ;  /* 0x3f80000003077423 */ /* 0x001fc80000000104 */
[----:B------:R-:W-:Y:S01]  /*0150*/  FFMA R9, R4, R7, R4 ;  /* 0x0000000704097223 */ /* 0x000fe20000000004 */
[----:B------:R-:W-:-:S03]  /*0160*/  I2FP.F32.U32 R7, UR7 ;  /* 0x0000000700077c45 */ /* 0x000fc60008201000 */
[----:B------:R-:W-:Y:S02]  /*0170*/  FFMA R4, R0, R9, RZ ;  /* 0x0000000900047223 */ /* 0x000fe400000000ff */
[----:B------:R-:W-:Y:S02]  /*0180*/  FMUL R7, R7, 0.5 ;  /* 0x3f00000007077820 */ /* 0x000fe40000400000 */
[----:B------:R-:W-:-:S04]  /*0190*/  FFMA R6, -R3, R4, R0 ;  /* 0x0000000403067223 */ /* 0x000fc80000000100 */
[----:B------:R-:W-:Y:S01]  /*01a0*/  FFMA R4, R9, R6, R4 ;  /* 0x0000000609047223 */ /* 0x000fe20000000004 */
[----:B-1----:R-:W-:Y:S06]  /*01b0*/  @!P0 BRA `(.L_x_1) ;  /* 0x00000000000c8947 */ /* 0x002fec0003800000 */
[----:B------:R-:W-:-:S07]  /*01c0*/  MOV R6, 0x1e0 ;  /* 0x000001e000067802 */ /* 0x000fce0000000f00 */
[----:B------:R-:W-:Y:S05]  /*01d0*/  CALL.REL.NOINC `($__internal_1_$__cuda_sm3x_div_rn_noftz_f32_slowpath) ;  /* 0x0000000400347944 */ /* 0x000fea0003c00000 */
[----:B------:R-:W-:-:S07]  /*01e0*/  IMAD.MOV.U32 R4, RZ, RZ, R0 ;  /* 0x000000ffff047224 */ /* 0x000fce00078e0000 */
.L_x_1:
[----:B------:R-:W-:Y:S05]  /*01f0*/  BSYNC.RECONVERGENT B0 ;  /* 0x0000000000007941 */ /* 0x000fea0003800200 */
.L_x_0:
[----:B------:R-:W0:Y:S01]  /*0200*/  MUFU.RCP R6, R7 ;  /* 0x0000000700067308 */ /* 0x000e220000001000 */
[----:B------:R-:W-:Y:S01]  /*0210*/  I2FP.F32.U32 R0, R2 ;  /* 0x0000000200007245 */ /* 0x000fe20000201000 */
[----:B------:R-:W-:Y:S04]  /*0220*/  BSSY.RECONVERGENT B0, `(.L_x_2) ;  /* 0x000000d000007945 */ /* 0x000fe80003800200 */
[----:B------:R-:W-:-:S04]  /*0230*/  FADD R0, -R7, R0 ;  /* 0x0000000007007221 */ /* 0x000fc80000000100 */
[----:B------:R-:W1:Y:S01]  /*0240*/  FCHK P0, R0, R7 ;  /* 0x0000000700007302 */ /* 0x000e620000000000 */
[----:B0-----:R-:W-:-:S04]  /*0250*/  FFMA R3, -R7, R6, 1 ;  /* 0x3f80000007037423 */ /* 0x001fc80000000106 */
[----:B------:R-:W-:-:S04]  /*0260*/  FFMA R3, R6, R3, R6 ;  /* 0x0000000306037223 */ /* 0x000fc80000000006 */
[----:B------:R-:W-:-:S04]  /*0270*/  FFMA R6, R0, R3, RZ ;  /* 0x0000000300067223 */ /* 0x000fc800000000ff */
[----:B------:R-:W-:-:S04]  /*0280*/  FFMA R8, -R7, R6, R0 ;  /* 0x0000000607087223 */ /* 0x000fc80000000100 */
[----:B------:R-:W-:Y:S01]  /*0290*/  FFMA R3, R3, R8, R6 ;  /* 0x0000000803037223 */ /* 0x000fe20000000006 */
[----:B-1----:R-:W-:Y:S06]  /*02a0*/  @!P0 BRA `(.L_x_3) ;  /* 0x0000000000108947 */ /* 0x002fec0003800000 */
[----:B------:R-:W-:Y:S01]  /*02b0*/  IMAD.MOV.U32 R3, RZ, RZ, R7 ;  /* 0x000000ffff037224 */ /* 0x000fe200078e0007 */
[----:B------:R-:W-:-:S07]  /*02c0*/  MOV R6, 0x2e0 ;  /* 0x000002e000067802 */ /* 0x000fce0000000f00 */
[----:B------:R-:W-:Y:S05]  /*02d0*/  CALL.REL.NOINC `($__internal_1_$__cuda_sm3x_div_rn_noftz_f32_slowpath) ;  /* 0x0000000000f47944 */ /* 0x000fea0003c00000 */
[----:B------:R-:W-:-:S07]  /*02e0*/  MOV R3, R0 ;  /* 0x0000000000037202 */ /* 0x000fce0000000f00 */
.L_x_3:
[----:B------:R-:W-:Y:S05]  /*02f0*/  BSYNC.RECONVERGENT B0 ;  /* 0x0000000000007941 */ /* 0x000fea0003800200 */
.L_x_2:
[----:B------:R-:W-:Y:S01]  /*0300*/  FMUL R3, R3, R3 ;  /* 0x0000000303037220 */ /* 0x000fe20000400000 */
[----:B------:R-:W0:Y:S01]  /*0310*/  LDCU.64 UR4, c[0x0][0x358] ;  /* 0x00006b00ff0477ac */ /* 0x000e220008000a00 */
[----:B------:R-:W-:Y:S02]  /*0320*/  BSSY.RECONVERGENT B0, `(.L_x_4) ;  /* 0x000000e000007945 */ /* 0x000fe40003800200 */
[----:B------:R-:W-:-:S04]  /*0330*/  FFMA R3, R4, R4, R3 ;  /* 0x0000000404037223 */ /* 0x000fc80000000003 */
[----:B------:R-:W-:Y:S01]  /*0340*/  VIADD R0, R3, 0xf3000000 ;  /* 0xf300000003007836 */ /* 0x000fe20000000000 */
[----:B------:R1:W2:Y:S04]  /*0350*/  MUFU.RSQ R4, R3 ;  /* 0x0000000300047308 */ /* 0x0002a80000001400 */
[----:B------:R-:W-:-:S13]  /*0360*/  ISETP.GT.U32.AND P0, PT, R0, 0x727fffff, PT ;  /* 0x727fffff0000780c */ /* 0x000fda0003f04070 */
[----:B012---:R-:W-:Y:S05]  /*0370*/  @!P0 BRA `(.L_x_5) ;  /* 0x0000000000108947 */ /* 0x007fea0003800000 */
[----:B------:R-:W-:-:S07]  /*0380*/  MOV R9, 0x3a0 ;  /* 0x000003a000097802 */ /* 0x000fce0000000f00 */
[----:B------:R-:W-:Y:S05]  /*0390*/  CALL.REL.NOINC `($__internal_0_$__cuda_sm20_sqrt_rn_f32_slowpath) ;  /* 0x00000000006c7944 */ /* 0x000fea0003c00000 */
[----:B------:R-:W-:Y:S01]  /*03a0*/  IMAD.MOV.U32 R0, RZ, RZ, R3 ;  /* 0x000000ffff007224 */ /* 0x000fe200078e0003 */
[----:B------:R-:W-:Y:S06]  /*03b0*/  BRA `(.L_x_6) ;  /* 0x0000000000107947 */ /* 0x000fec0003800000 */
.L_x_5:
[----:B------:R-:W-:Y:S01]  /*03c0*/  FMUL.FTZ R0, R3, R4 ;  /* 0x0000000403007220 */ /* 0x000fe20000410000 */
[----:B------:R-:W-:-:S03]  /*03d0*/  FMUL.FTZ R4, R4, 0.5 ;  /* 0x3f00000004047820 */ /* 0x000fc60000410000 */
[----:B------:R-:W-:-:S04]  /*03e0*/  FFMA R3, -R0, R0, R3 ;  /* 0x0000000000037223 */ /* 0x000fc80000000103 */
[----:B------:R-:W-:-:S07]  /*03f0*/  FFMA R0, R3, R4, R0 ;  /* 0x0000000403007223 */ /* 0x000fce0000000000 */
.L_x_6:
[----:B------:R-:W-:Y:S05]  /*0400*/  BSYNC.RECONVERGENT B0 ;  /* 0x0000000000007941 */ /* 0x000fea0003800200 */
.L_x_4:
[----:B------:R-:W0:Y:S01]  /*0410*/  LDC.64 R6, c[0x0][0x388] ;  /* 0x0000e200ff067b82 */ /* 0x000e220000000a00 */
[----:B------:R-:W1:Y:S02]  /*0420*/  LDCU UR6, c[0x0][0x380] ;  /* 0x00007000ff0677ac */ /* 0x000e640008000800 */
[----:B-1----:R-:W-:-:S05]  /*0430*/  IMAD R9, R2, UR6, R5 ;  /* 0x0000000602097c24 */ /* 0x002fca000f8e0205 */
[----:B------:R-:W1:Y:S01]  /*0440*/  LDC.64 R4, c[0x0][0x390] ;  /* 0x0000e400ff047b82 */ /* 0x000e620000000a00 */
[----:B0-----:R-:W-:-:S05]  /*0450*/  IMAD.WIDE R2, R9, 0x4, R6 ;  /* 0x0000000409027825 */ /* 0x001fca00078e0206 */
[----:B------:R-:W2:Y:S01]  /*0460*/  LDG.E R7, desc[UR4][R2.64] ;  /* 0x0000000402077981 */ /* 0x000ea2000c1e1900 */
[----:B------:R-:W-:-:S05]  /*0470*/  FADD R0, -R0, 1 ;  /* 0x3f80000000007421 */ /* 0x000fca0000000100 */
[----:B------:R-:W-:Y:S01]  /*0480*/  FMNMX R0, RZ, R0, !PT ;  /* 0x00000000ff007209 */ /* 0x000fe20007800000 */
[----:B-1----:R-:W-:-:S04]  /*0490*/  IMAD.WIDE R4, R9, 0x4, R4 ;  /* 0x0000000409047825 */ /* 0x002fc800078e0204 */
[----:B--2---:R-:W-:Y:S02]  /*04a0*/  FMUL R11, R0, R7 ;  /* 0x00000007000b7220 */ /* 0x004fe40000400000 */
[----:B------:R-:W0:Y:S03]  /*04b0*/  LDC.64 R6, c[0x0][0x398] ;  /* 0x0000e600ff067b82 */ /* 0x000e260000000a00 */
[----:B------:R-:W-:Y:S04]  /*04c0*/  STG.E desc[UR4][R2.64], R11 ;  /* 0x0000000b02007986 */ /* 0x000fe8000c101904 */
[----:B------:R-:W2:Y:S01]  /*04d0*/  LDG.E R13, desc[UR4][R4.64] ;  /* 0x00000004040d7981 */ /* 0x000ea2000c1e1900 */
[----:B0-----:R-:W-:-:S04]  /*04e0*/  IMAD.WIDE R6, R9, 0x4, R6 ;  /* 0x0000000409067825 */ /* 0x001fc800078e0206 */
[----:B--2---:R-:W-:-:S05]  /*04f0*/  FMUL R13, R0, R13 ;  /* 0x0000000d000d7220 */ /* 0x004fca0000400000 */
[----:B------:R-:W-:Y:S04]  /*0500*/  STG.E desc[UR4][R4.64], R13 ;  /* 0x0000000d04007986 */ /* 0x000fe8000c101904 */
[----:B------:R-:W2:Y:S02]  /*0510*/  LDG.E R9, desc[UR4][R6.64] ;  /* 0x0000000406097981 */ /* 0x000ea4000c1e1900 */
[----:B--2---:R-:W-:-:S05]  /*0520*/  FMUL R9, R0, R9 ;  /* 0x0000000900097220 */ /* 0x004fca0000400000 */
[----:B------:R-:W-:Y:S01]  /*0530*/  STG.E desc[UR4][R6.64], R9 ;  /* 0x0000000906007986 */ /* 0x000fe2000c101904 */
[----:B------:R-:W-:Y:S05]  /*0540*/  EXIT ;  /* 0x000000000000794d */ /* 0x000fea0003800000 */
        .weak           $__internal_0_$__cuda_sm20_sqrt_rn_f32_slowpath
        .type           $__internal_0_$__cuda_sm20_sqrt_rn_f32_slowpath,@function
        .size           $__internal_0_$__cuda_sm20_sqrt_rn_f32_slowpath,($__internal_1_$__cuda_sm3x_div_rn_noftz_f32_slowpath - $__internal_0_$__cuda_sm20_sqrt_rn_f32_slowpath)
$__internal_0_$__cuda_sm20_sqrt_rn_f32_slowpath:
[----:B------:R-:W-:-:S13]  /*0550*/  LOP3.LUT P0, RZ, R3, 0x7fffffff, RZ, 0xc0, !PT ;  /* 0x7fffffff03ff7812 */ /* 0x000fda000780c0ff */
[----:B------:R-:W-:Y:S05]  /*0560*/  @!P0 BRA `(.L_x_7) ;  /* 0x0000000000448947 */ /* 0x000fea0003800000 */
[----:B------:R-:W-:Y:S02]  /*0570*/  FSETP.GEU.FTZ.AND P0, PT, R3, RZ, PT ;  /* 0x000000ff0300720b */ /* 0x000fe40003f1e000 */
[----:B------:R-:W-:-:S11]  /*0580*/  MOV R0, R3 ;  /* 0x0000000300007202 */ /* 0x000fd60000000f00 */
[----:B------:R-:W-:Y:S01]  /*0590*/  @!P0 IMAD.MOV.U32 R3, RZ, RZ, 0x7fffffff ;  /* 0x7fffffffff038424 */ /* 0x000fe200078e00ff */
[----:B------:R-:W-:Y:S06]  /*05a0*/  @!P0 BRA `(.L_x_7) ;  /* 0x0000000000348947 */ /* 0x000fec0003800000 */
[----:B------:R-:W-:-:S13]  /*05b0*/  FSETP.GTU.FTZ.AND P0, PT, |R0|, +INF , PT ;  /* 0x7f8000000000780b */ /* 0x000fda0003f1c200 */
[----:B------:R-:W-:Y:S01]  /*05c0*/  @P0 FADD.FTZ R3, R0, 1 ;  /* 0x3f80000000030421 */ /* 0x000fe20000010000 */
[----:B------:R-:W-:Y:S06]  /*05d0*/  @P0 BRA `(.L_x_7) ;  /* 0x0000000000280947 */ /* 0x000fec0003800000 */
[----:B------:R-:W-:-:S13]  /*05e0*/  FSETP.NEU.FTZ.AND P0, PT, |R0|, +INF , PT ;  /* 0x7f8000000000780b */ /* 0x000fda0003f1d200 */
[----:B------:R-:W-:-:S04]  /*05f0*/  @P0 FFMA R4, R0, 1.84467440737095516160e+19, RZ ;  /* 0x5f80000000040823 */ /* 0x000fc800000000ff */
[----:B------:R-:W0:Y:S02]  /*0600*/  @P0 MUFU.RSQ R3, R4 ;  /* 0x0000000400030308 */ /* 0x000e240000001400 */
[----:B0-----:R-:W-:Y:S01]  /*0610*/  @P0 FMUL.FTZ R7, R4, R3 ;  /* 0x0000000304070220 */ /* 0x001fe20000410000 */
[----:B------:R-:W-:Y:S01]  /*0620*/  @P0 FMUL.FTZ R8, R3, 0.5 ;  /* 0x3f00000003080820 */ /* 0x000fe20000410000 */
[----:B------:R-:W-:Y:S02]  /*0630*/  @!P0 IMAD.MOV.U32 R3, RZ, RZ, R0 ;  /* 0x000000ffff038224 */ /* 0x000fe400078e0000 */
[----:B------:R-:W-:-:S04]  /*0640*/  @P0 FADD.FTZ R6, -R7, -RZ ;  /* 0x800000ff07060221 */ /* 0x000fc80000010100 */
[----:B------:R-:W-:-:S04]  /*0650*/  @P0 FFMA R6, R7, R6, R4 ;  /* 0x0000000607060223 */ /* 0x000fc80000000004 */
[----:B------:R-:W-:-:S04]  /*0660*/  @P0 FFMA R6, R6, R8, R7 ;  /* 0x0000000806060223 */ /* 0x000fc80000000007 */
[----:B------:R-:W-:-:S07]  /*0670*/  @P0 FMUL.FTZ R3, R6, 2.3283064365386962891e-10 ;  /* 0x2f80000006030820 */ /* 0x000fce0000410000 */
.L_x_7:
[----:B------:R-:W-:Y:S01]  /*0680*/  MOV R6, R9 ;  /* 0x0000000900067202 */ /* 0x000fe20000000f00 */
[----:B------:R-:W-:-:S04]  /*0690*/  IMAD.MOV.U32 R7, RZ, RZ, 0x0 ;  /* 0x00000000ff077424 */ /* 0x000fc800078e00ff */
[----:B------:R-:W-:Y:S05]  /*06a0*/  RET.REL.NODEC R6 `(_Z15vignette_kerneliiPfS_S_) ;  /* 0xfffffff806547950 */ /* 0x000fea0003c3ffff */
        .weak           $__internal_1_$__cuda_sm3x_div_rn_noftz_f32_slowpath
        .type           $__internal_1_$__cuda_sm3x_div_rn_noftz_f32_slowpath,@function
        .size           $__internal_1_$__cuda_sm3x_div_rn_noftz_f32_slowpath,(.L_x_46 - $__internal_1_$__cuda_sm3x_div_rn_noftz_f32_slowpath)
$__internal_1_$__cuda_sm3x_div_rn_noftz_f32_slowpath:
[----:B------:R-:W-:Y:S01]  /*06b0*/  SHF.R.U32.HI R9, RZ, 0x17, R3 ;  /* 0x00000017ff097819 */ /* 0x000fe20000011603 */
[----:B------:R-:W-:Y:S01]  /*06c0*/  BSSY.RECONVERGENT B1, `(.L_x_8) ;  /* 0x0000062000017945 */ /* 0x000fe20003800200 */
[----:B------:R-:W-:Y:S02]  /*06d0*/  SHF.R.U32.HI R8, RZ, 0x17, R0 ;  /* 0x00000017ff087819 */ /* 0x000fe40000011600 */
[----:B------:R-:W-:Y:S02]  /*06e0*/  LOP3.LUT R14, R9, 0xff, RZ, 0xc0, !PT ;  /* 0x000000ff090e7812 */ /* 0x000fe400078ec0ff */
[----:B------:R-:W-:-:S03]  /*06f0*/  LOP3.LUT R12, R8, 0xff, RZ, 0xc0, !PT ;  /* 0x000000ff080c7812 */ /* 0x000fc600078ec0ff */
[----:B------:R-:W-:Y:S01]  /*0700*/  VIADD R10, R14, 0xffffffff ;  /* 0xffffffff0e0a7836 */ /* 0x000fe20000000000 */
[----:B------:R-:W-:-:S04]  /*0710*/  IADD3 R9, PT, PT, R12, -0x1, RZ ;  /* 0xffffffff0c097810 */ /* 0x000fc80007ffe0ff */
[----:B------:R-:W-:-:S04]  /*0720*/  ISETP.GT.U32.AND P0, PT, R10, 0xfd, PT ;  /* 0x000000fd0a00780c */ /* 0x000fc80003f04070 */
[----:B------:R-:W-:-:S13]  /*0730*/  ISETP.GT.U32.OR P0, PT, R9, 0xfd, P0 ;  /* 0x000000fd0900780c */ /* 0x000fda0000704470 */
[----:B------:R-:W-:Y:S01]  /*0740*/  @!P0 IMAD.MOV.U32 R8, RZ, RZ, RZ ;  /* 0x000000ffff088224 */ /* 0x000fe200078e00ff */
[----:B------:R-:W-:Y:S06]  /*0750*/  @!P0 BRA `(.L_x_9) ;  /* 0x00000000005c8947 */ /* 0x000fec0003800000 */
[----:B------:R-:W-:Y:S02]  /*0760*/  FSETP.GTU.FTZ.AND P0, PT, |R0|, +INF , PT ;  /* 0x7f8000000000780b */ /* 0x000fe40003f1c200 */
[----:B------:R-:W-:-:S04]  /*0770*/  FSETP.GTU.FTZ.AND P1, PT, |R3|, +INF , PT ;  /* 0x7f8000000300780b */ /* 0x000fc80003f3c200 */
[----:B------:R-:W-:-:S13]  /*0780*/  PLOP3.LUT P0, PT, P0, P1, PT, 0xf8, 0x8f ;  /* 0x00000000008f781c */ /* 0x000fda0000703f70 */
[----:B------:R-:W-:Y:S05]  /*0790*/  @P0 BRA `(.L_x_10) ;  /* 0x00000004004c0947 */ /* 0x000fea0003800000 */
[----:B------:R-:W-:-:S13]  /*07a0*/  LOP3.LUT P0, RZ, R3, 0x7fffffff, R0, 0xc8, !PT ;  /* 0x7fffffff03ff7812 */ /* 0x000fda000780c800 */
[----:B------:R-:W-:Y:S05]  /*07b0*/  @!P0 BRA `(.L_x_11) ;  /* 0x00000004003c8947 */ /* 0x000fea0003800000 */
[C---:B------:R-:W-:Y:S02]  /*07c0*/  FSETP.NEU.FTZ.AND P2, PT, |R0|.reuse, +INF , PT ;  /* 0x7f8000000000780b */ /* 0x040fe40003f5d200 */
[----:B------:R-:W-:Y:S02]  /*07d0*/  FSETP.NEU.FTZ.AND P1, PT, |R3|, +INF , PT ;  /* 0x7f8000000300780b */ /* 0x000fe40003f3d200 */
[----:B------:R-:W-:-:S11]  /*07e0*/  FSETP.NEU.FTZ.AND P0, PT, |R0|, +INF , PT ;  /* 0x7f8000000000780b */ /* 0x000fd60003f1d200 */
[----:B------:R-:W-:Y:S05]  /*07f0*/  @!P1 BRA !P2, `(.L_x_11) ;  /* 0x00000004002c9947 */ /* 0x000fea0005000000 */
[----:B------:R-:W-:-:S04]  /*0800*/  LOP3.LUT P2, RZ, R0, 0x7fffffff, RZ, 0xc0, !PT ;  /* 0x7fffffff00ff7812 */ /* 0x000fc8000784c0ff */
[----:B------:R-:W-:-:S13]  /*0810*/  PLOP3.LUT P1, PT, P1, P2, PT, 0x2f, 0xf2 ;  /* 0x0000000000f2781c */ /* 0x000fda0000f24577 */
[----:B------:R-:W-:Y:S05]  /*0820*/  @P1 BRA `(.L_x_12) ;  /* 0x0000000400181947 */ /* 0x000fea0003800000 */
[----:B------:R-:W-:-:S04]  /*0830*/  LOP3.LUT P1, RZ, R3, 0x7fffffff, RZ, 0xc0, !PT ;  /* 0x7fffffff03ff7812 */ /* 0x000fc8000782c0ff */
[----:B------:R-:W-:-:S13]  /*0840*/  PLOP3.LUT P0, PT, P0, P1, PT, 0x2f, 0xf2 ;  /* 0x0000000000f2781c */ /* 0x000fda0000702577 */
[----:B------:R-:W-:Y:S05]  /*0850*/  @P0 BRA `(.L_x_13) ;  /* 0x0000000400000947 */ /* 0x000fea0003800000 */
[----:B------:R-:W-:Y:S02]  /*0860*/  ISETP.GE.AND P0, PT, R9, RZ, PT ;  /* 0x000000ff0900720c */ /* 0x000fe40003f06270 */
[----:B------:R-:W-:-:S11]  /*0870*/  ISETP.GE.AND P1, PT, R10, RZ, PT ;  /* 0x000000ff0a00720c */ /* 0x000fd60003f26270 */
[----:B------:R-:W-:Y:S01]  /*0880*/  @P0 IMAD.MOV.U32 R8, RZ, RZ, RZ ;  /* 0x000000ffff080224 */ /* 0x000fe200078e00ff */
[----:B------:R-:W-:Y:S01]  /*0890*/  @!P0 MOV R8, 0xffffffc0 ;  /* 0xffffffc000088802 */ /* 0x000fe20000000f00 */
[----:B------:R-:W-:Y:S01]  /*08a0*/  @!P0 FFMA R0, R0, 1.84467440737095516160e+19, RZ ;  /* 0x5f80000000008823 */ /* 0x000fe200000000ff */
[----:B------:R-:W-:-:S03]  /*08b0*/  @!P1 FFMA R3, R3, 1.84467440737095516160e+19, RZ ;  /* 0x5f80000003039823 */ /* 0x000fc600000000ff */
[----:B------:R-:W-:-:S07]  /*08c0*/  @!P1 VIADD R8, R8, 0x40 ;  /* 0x0000004008089836 */ /* 0x000fce0000000000 */
.L_x_9:
[----:B------:R-:W-:Y:S01]  /*08d0*/  LEA R10, R14, 0xc0800000, 0x17 ;  /* 0xc08000000e0a7811 */ /* 0x000fe200078eb8ff */
[----:B------:R-:W-:Y:S04]  /*08e0*/  BSSY.RECONVERGENT B2, `(.L_x_14) ;  /* 0x0000036000027945 */ /* 0x000fe80003800200 */
[----:B------:R-:W-:Y:S01]  /*08f0*/  IMAD.IADD R10, R3, 0x1, -R10 ;  /* 0x00000001030a7824 */ /* 0x000fe200078e0a0a */
[----:B------:R-:W-:-:S03]  /*0900*/  IADD3 R3, PT, PT, R12, -0x7f, RZ ;  /* 0xffffff810c037810 */ /* 0x000fc60007ffe0ff */
[----:B------:R-:W0:Y:S01]  /*0910*/  MUFU.RCP R9, R10 ;  /* 0x0000000a00097308 */ /* 0x000e220000001000 */
[----:B------:R-:W-:Y:S01]  /*0920*/  FADD.FTZ R11, -R10, -RZ ;  /* 0x800000ff0a0b7221 */ /* 0x000fe20000010100 */
[----:B------:R-:W-:-:S03]  /*0930*/  IMAD R0, R3, -0x800000, R0 ;  /* 0xff80000003007824 */ /* 0x000fc600078e0200 */
[----:B0-----:R-:W-:-:S04]  /*0940*/  FFMA R12, R9, R11, 1 ;  /* 0x3f800000090c7423 */ /* 0x001fc8000000000b */
[----:B------:R-:W-:-:S04]  /*0950*/  FFMA R16, R9, R12, R9 ;  /* 0x0000000c09107223 */ /* 0x000fc80000000009 */
[----:B------:R-:W-:-:S04]  /*0960*/  FFMA R9, R0, R16, RZ ;  /* 0x0000001000097223 */ /* 0x000fc800000000ff */
[----:B------:R-:W-:-:S04]  /*0970*/  FFMA R12, R11, R9, R0 ;  /* 0x000000090b0c7223 */ /* 0x000fc80000000000 */
[----:B------:R-:W-:Y:S01]  /*0980*/  FFMA R13, R16, R12, R9 ;  /* 0x0000000c100d7223 */ /* 0x000fe20000000009 */
[----:B------:R-:W-:-:S03]  /*0990*/  IADD3 R9, PT, PT, R3, 0x7f, -R14 ;  /* 0x0000007f03097810 */ /* 0x000fc60007ffe80e */
[----:B------:R-:W-:Y:S02]  /*09a0*/  FFMA R12, R11, R13, R0 ;  /* 0x0000000d0b0c7223 */ /* 0x000fe40000000000 */
[----:B------:R-:W-:Y:S02]  /*09b0*/  IMAD.IADD R9, R9, 0x1, R8 ;  /* 0x0000000109097824 */ /* 0x000fe400078e0208 */
[----:B------:R-:W-:-:S05]  /*09c0*/  FFMA R0, R16, R12, R13 ;  /* 0x0000000c10007223 */ /* 0x000fca000000000d */
[----:B------:R-:W-:-:S04]  /*09d0*/  SHF.R.U32.HI R3, RZ, 0x17, R0 ;  /* 0x00000017ff037819 */ /* 0x000fc80000011600 */
[----:B------:R-:W-:-:S05]  /*09e0*/  LOP3.LUT R3, R3, 0xff, RZ, 0xc0, !PT ;  /* 0x000000ff03037812 */ /* 0x000fca00078ec0ff */
[----:B------:R-:W-:-:S05]  /*09f0*/  IMAD.IADD R11, R3, 0x1, R9 ;  /* 0x00000001030b7824 */ /* 0x000fca00078e0209 */
[----:B------:R-:W-:-:S04]  /*0a00*/  IADD3 R3, PT, PT, R11, -0x1, RZ ;  /* 0xffffffff0b037810 */ /* 0x000fc80007ffe0ff */
[----:B------:R-:W-:-:S13]  /*0a10*/  ISETP.GE.U32.AND P0, PT, R3, 0xfe, PT ;  /* 0x000000fe0300780c */ /* 0x000fda0003f06070 */
[----:B------:R-:W-:Y:S05]  /*0a20*/  @!P0 BRA `(.L_x_15) ;  /* 0x0000000000808947 */ /* 0x000fea0003800000 */
[----:B------:R-:W-:-:S13]  /*0a30*/  ISETP.GT.AND P0, PT, R11, 0xfe, PT ;  /* 0x000000fe0b00780c */ /* 0x000fda0003f04270 */
[----:B------:R-:W-:Y:S05]  /*0a40*/  @P0 BRA `(.L_x_16) ;  /* 0x00000000006c0947 */ /* 0x000fea0003800000 */
[----:B------:R-:W-:-:S13]  /*0a50*/  ISETP.GE.AND P0, PT, R11, 0x1, PT ;  /* 0x000000010b00780c */ /* 0x000fda0003f06270 */
[----:B------:R-:W-:Y:S05]  /*0a60*/  @P0 BRA `(.L_x_17) ;  /* 0x0000000000740947 */ /* 0x000fea0003800000 */
[----:B------:R-:W-:Y:S02]  /*0a70*/  ISETP.GE.AND P0, PT, R11, -0x18, PT ;  /* 0xffffffe80b00780c */ /* 0x000fe40003f06270 */
[----:B------:R-:W-:-:S11]  /*0a80*/  LOP3.LUT R0, R0, 0x80000000, RZ, 0xc0, !PT ;  /* 0x8000000000007812 */ /* 0x000fd600078ec0ff */
[----:B------:R-:W-:Y:S05]  /*0a90*/  @!P0 BRA `(.L_x_17) ;  /* 0x0000000000688947 */ /* 0x000fea0003800000 */
[CCC-:B------:R-:W-:Y:S01]  /*0aa0*/  FFMA.RZ R3, R16.reuse, R12.reuse, R13.reuse ;  /* 0x0000000c10037223 */ /* 0x1c0fe2000000c00d */
[C---:B------:R-:W-:Y:S02]  /*0ab0*/  VIADD R10, R11.reuse, 0x20 ;  /* 0x000000200b0a7836 */ /* 0x040fe40000000000 */
[CCC-:B------:R-:W-:Y:S01]  /*0ac0*/  FFMA.RM R8, R16.reuse, R12.reuse, R13.reuse ;  /* 0x0000000c10087223 */ /* 0x1c0fe2000000400d */
[----:B------:R-:W-:Y:S02]  /*0ad0*/  ISETP.NE.AND P2, PT, R11, RZ, PT ;  /* 0x000000ff0b00720c */ /* 0x000fe40003f45270 */
[----:B------:R-:W-:Y:S01]  /*0ae0*/  LOP3.LUT R9, R3, 0x7fffff, RZ, 0xc0, !PT ;  /* 0x007fffff03097812 */ /* 0x000fe200078ec0ff */
[----:B------:R-:W-:Y:S01]  /*0af0*/  FFMA.RP R3, R16, R12, R13 ;  /* 0x0000000c10037223 */ /* 0x000fe2000000800d */
[----:B------:R-:W-:Y:S02]  /*0b00*/  ISETP.NE.AND P1, PT, R11, RZ, PT ;  /* 0x000000ff0b00720c */ /* 0x000fe40003f25270 */
[----:B------:R-:W-:-:S02]  /*0b10*/  LOP3.LUT R9, R9, 0x800000, RZ, 0xfc, !PT ;  /* 0x0080000009097812 */ /* 0x000fc400078efcff */
[----:B------:R-:W-:Y:S02]  /*0b20*/  IADD3 R11, PT, PT, -R11, RZ, RZ ;  /* 0x000000ff0b0b7210 */ /* 0x000fe40007ffe1ff */
[----:B------:R-:W-:Y:S02]  /*0b30*/  SHF.L.U32 R10, R9, R10, RZ ;  /* 0x0000000a090a7219 */ /* 0x000fe400000006ff */
[----:B------:R-:W-:Y:S02]  /*0b40*/  FSETP.NEU.FTZ.AND P0, PT, R3, R8, PT ;  /* 0x000000080300720b */ /* 0x000fe40003f1d000 */
[----:B------:R-:W-:Y:S02]  /*0b50*/  SEL R8, R11, RZ, P2 ;  /* 0x000000ff0b087207 */ /* 0x000fe40001000000 */
[----:B------:R-:W-:Y:S02]  /*0b60*/  ISETP.NE.AND P1, PT, R10, RZ, P1 ;  /* 0x000000ff0a00720c */ /* 0x000fe40000f25270 */
[----:B------:R-:W-:-:S02]  /*0b70*/  SHF.R.U32.HI R8, RZ, R8, R9 ;  /* 0x00000008ff087219 */ /* 0x000fc40000011609 */
[----:B------:R-:W-:Y:S02]  /*0b80*/  PLOP3.LUT P0, PT, P0, P1, PT, 0xf8, 0x8f ;  /* 0x00000000008f781c */ /* 0x000fe40000703f70 */
[----:B------:R-:W-:Y:S02]  /*0b90*/  SHF.R.U32.HI R10, RZ, 0x1, R8 ;  /* 0x00000001ff0a7819 */ /* 0x000fe40000011608 */
[----:B------:R-:W-:-:S04]  /*0ba0*/  SEL R3, RZ, 0x1, !P0 ;  /* 0x00000001ff037807 */ /* 0x000fc80004000000 */
[----:B------:R-:W-:-:S04]  /*0bb0*/  LOP3.LUT R3, R3, 0x1, R10, 0xf8, !PT ;  /* 0x0000000103037812 */ /* 0x000fc800078ef80a */
[----:B------:R-:W-:-:S05]  /*0bc0*/  LOP3.LUT R3, R3, R8, RZ, 0xc0, !PT ;  /* 0x0000000803037212 */ /* 0x000fca00078ec0ff */
[----:B------:R-:W-:-:S05]  /*0bd0*/  IMAD.IADD R3, R10, 0x1, R3 ;  /* 0x000000010a037824 */ /* 0x000fca00078e0203 */
[----:B------:R-:W-:Y:S01]  /*0be0*/  LOP3.LUT R0, R3, R0, RZ, 0xfc, !PT ;  /* 0x0000000003007212 */ /* 0x000fe200078efcff */
[----:B------:R-:W-:Y:S06]  /*0bf0*/  BRA `(.L_x_17) ;  /* 0x0000000000107947 */ /* 0x000fec0003800000 */
.L_x_16:
[----:B------:R-:W-:-:S04]  /*0c00*/  LOP3.LUT R0, R0, 0x80000000, RZ, 0xc0, !PT ;  /* 0x8000000000007812 */ /* 0x000fc800078ec0ff */
[----:B------:R-:W-:Y:S01]  /*0c10*/  LOP3.LUT R0, R0, 0x7f800000, RZ, 0xfc, !PT ;  /* 0x7f80000000007812 */ /* 0x000fe200078efcff */
[----:B------:R-:W-:Y:S06]  /*0c20*/  BRA `(.L_x_17) ;  /* 0x0000000000047947 */ /* 0x000fec0003800000 */
.L_x_15:
[----:B------:R-:W-:-:S07]  /*0c30*/  LEA R0, R9, R0, 0x17 ;  /* 0x0000000009007211 */ /* 0x000fce00078eb8ff */
.L_x_17:
[----:B------:R-:W-:Y:S05]  /*0c40*/  BSYNC.RECONVERGENT B2 ;  /* 0x0000000000027941 */ /* 0x000fea0003800200 */
.L_x_14:
[----:B------:R-:W-:Y:S05]  /*0c50*/  BRA `(.L_x_18) ;  /* 0x0000000000207947 */ /* 0x000fea0003800000 */
.L_x_13:
[----:B------:R-:W-:-:S04]  /*0c60*/  LOP3.LUT R0, R3, 0x80000000, R0, 0x48, !PT ;  /* 0x8000000003007812 */ /* 0x000fc800078e4800 */
[----:B------:R-:W-:Y:S01]  /*0c70*/  LOP3.LUT R0, R0, 0x7f800000, RZ, 0xfc, !PT ;  /* 0x7f80000000007812 */ /* 0x000fe200078efcff */
[----:B------:R-:W-:Y:S06]  /*0c80*/  BRA `(.L_x_18) ;  /* 0x0000000000147947 */ /* 0x000fec0003800000 */
.L_x_12:
[----:B------:R-:W-:Y:S01]  /*0c90*/  LOP3.LUT R0, R3, 0x80000000, R0, 0x48, !PT ;  /* 0x8000000003007812 */ /* 0x000fe200078e4800 */
[----:B------:R-:W-:Y:S06]  /*0ca0*/  BRA `(.L_x_18) ;  /* 0x00000000000c7947 */ /* 0x000fec0003800000 */
.L_x_11:
[----:B------:R-:W0:Y:S01]  /*0cb0*/  MUFU.RSQ R0, -QNAN ;  /* 0xffc0000000007908 */ /* 0x000e220000001400 */
[----:B------:R-:W-:Y:S05]  /*0cc0*/  BRA `(.L_x_18) ;  /* 0x0000000000047947 */ /* 0x000fea0003800000 */
.L_x_10:
[----:B------:R-:W-:-:S07]  /*0cd0*/  FADD.FTZ R0, R0, R3 ;  /* 0x0000000300007221 */ /* 0x000fce0000010000 */
.L_x_18:
[----:B------:R-:W-:Y:S05]  /*0ce0*/  BSYNC.RECONVERGENT B1 ;  /* 0x0000000000017941 */ /* 0x000fea0003800200 */
.L_x_8:
[----:B------:R-:W-:Y:S02]  /*0cf0*/  HFMA2 R9, -RZ, RZ, 0, 0 ;  /* 0x00000000ff097431 */ /* 0x000fe400000001ff */
[----:B------:R-:W-:-:S04]  /*0d00*/  IMAD.MOV.U32 R8, RZ, RZ, R6 ;  /* 0x000000ffff087224 */ /* 0x000fc800078e0006 */
[----:B0-----:R-:W-:Y:S05]  /*0d10*/  RET.REL.NODEC R8 `(_Z15vignette_kerneliiPfS_S_) ;  /* 0xfffffff008b87950 */ /* 0x001fea0003c3ffff */
.L_x_19:
[----:B------:R-:W-:-:S00]  /*0d20*/  BRA `(.L_x_19) ;  /* 0xfffffffc00fc7947 */ /* 0x000fc0000383ffff */
[----:B------:R-:W-:-:S00]  /*0d30*/  NOP ;  /* 0x0000000000007918 */ /* 0x000fc00000000000 */
        /* <DEDUP_REMOVED lines=12> */
.L_x_46:


//--------------------- .text._Z11sine_kerneliiffPfS_S_ --------------------------
	.section	.text._Z11sine_kerneliiffPfS_S_,"ax",@progbits
	.align	128
        .global         _Z11sine_kerneliiffPfS_S_
        .type           _Z11sine_kerneliiffPfS_S_,@function
        .size           _Z11sine_kerneliiffPfS_S_,(.L_x_47 - _Z11sine_kerneliiffPfS_S_)
        .other          _Z11sine_kerneliiffPfS_S_,@"STO_CUDA_ENTRY STV_DEFAULT"
_Z11sine_kerneliiffPfS_S_:
.text._Z11sine_kerneliiffPfS_S_:
[----:B------:R-:W0:Y:S01]  /*0000*/  LDC R1, c[0x0][0x37c] ;  /* 0x0000df00ff017b82 */ /* 0x000e220000000800 */
[----:B------:R-:W1:Y:S07]  /*0010*/  S2R R0, SR_TID.Y ;  /* 0x0000000000007919 */ /* 0x000e6e0000002200 */
[----:B------:R-:W2:Y:S01]  /*0020*/  LDC R10, c[0x0][0x360] ;  /* 0x0000d800ff0a7b82 */ /* 0x000ea20000000800 */
[----:B------:R-:W3:Y:S01]  /*0030*/  LDCU.64 UR6, c[0x0][0x380] ;  /* 0x00007000ff0677ac */ /* 0x000ee20008000a00 */
[----:B0-----:R-:W-:Y:S01]  /*0040*/  VIADD R1, R1, 0xffffffe0 ;  /* 0xffffffe001017836 */ /* 0x001fe20000000000 */
[----:B------:R-:W2:Y:S05]  /*0050*/  S2R R3, SR_TID.X ;  /* 0x0000000000037919 */ /* 0x000eaa0000002100 */
[----:B------:R-:W1:Y:S08]  /*0060*/  S2UR UR5, SR_CTAID.Y ;  /* 0x00000000000579c3 */ /* 0x000e700000002600 */
[----:B------:R-:W1:Y:S08]  /*0070*/  LDC R5, c[0x0][0x364] ;  /* 0x0000d900ff057b82 */ /* 0x000e700000000800 */
[----:B------:R-:W2:Y:S01]  /*0080*/  S2UR UR4, SR_CTAID.X ;  /* 0x00000000000479c3 */ /* 0x000ea20000002500 */
[----:B-1----:R-:W-:-:S05]  /*0090*/  IMAD R5, R5, UR5, R0 ;  /* 0x0000000505057c24 */ /* 0x002fca000f8e0200 */
[----:B---3--:R-:W-:Y:S01]  /*00a0*/  ISETP.GE.AND P0, PT, R5, UR7, PT ;  /* 0x0000000705007c0c */ /* 0x008fe2000bf06270 */
[----:B--2---:R-:W-:-:S05]  /*00b0*/  IMAD R10, R10, UR4, R3 ;  /* 0x000000040a0a7c24 */ /* 0x004fca000f8e0203 */
[----:B------:R-:W-:-:S13]  /*00c0*/  ISETP.GE.OR P0, PT, R10, UR6, P0 ;  /* 0x000000060a007c0c */ /* 0x000fda0008706670 */
[----:B------:R-:W-:Y:S05]  /*00d0*/  @P0 EXIT ;  /* 0x000000000000094d */ /* 0x000fea0003800000 */
[----:B------:R-:W0:Y:S01]  /*00e0*/  LDC R9, c[0x0][0x38c] ;  /* 0x0000e300ff097b82 */ /* 0x000e220000000800 */
[----:B------:R-:W-:Y:S01]  /*00f0*/  I2FP.F32.S32 R0, R10 ;  /* 0x0000000a00007245 */ /* 0x000fe20000201400 */
[----:B------:R-:W-:Y:S01]  /*0100*/  BSSY.RECONVERGENT B0, `(.L_x_20) ;  /* 0x000000c000007945 */ /* 0x000fe20003800200 */
[----:B0-----:R-:W0:Y:S08]  /*0110*/  MUFU.RCP R2, R9 ;  /* 0x0000000900027308 */ /* 0x001e300000001000 */
[----:B------:R-:W1:Y:S01]  /*0120*/  FCHK P0, R0, R9 ;  /* 0x0000000900007302 */ /* 0x000e620000000000 */
[----:B0-----:R-:W-:-:S04]  /*0130*/  FFMA R3, R2, -R9, 1 ;  /* 0x3f80000002037423 */ /* 0x001fc80000000809 */
[----:B------:R-:W-:-:S04]  /*0140*/  FFMA R3, R2, R3, R2 ;  /* 0x0000000302037223 */ /* 0x000fc80000000002 */
[----:B------:R-:W-:-:S04]  /*0150*/  FFMA R2, R0, R3, RZ ;  /* 0x0000000300027223 */ /* 0x000fc800000000ff */
[----:B------:R-:W-:-:S04]  /*0160*/  FFMA R4, R2, -R9, R0 ;  /* 0x8000000902047223 */ /* 0x000fc80000000000 */
[----:B------:R-:W-:Y:S01]  /*0170*/  FFMA R7, R3, R4, R2 ;  /* 0x0000000403077223 */ /* 0x000fe20000000002 */
[----:B-1----:R-:W-:Y:S06]  /*0180*/  @!P0 BRA `(.L_x_21) ;  /* 0x00000000000c8947 */ /* 0x002fec0003800000 */
[----:B------:R-:W-:-:S07]  /*0190*/  MOV R2, 0x1b0 ;  /* 0x000001b000027802 */ /* 0x000fce0000000f00 */
[----:B------:R-:W-:Y:S05]  /*01a0*/  CALL.REL.NOINC `($__internal_2_$__cuda_sm3x_div_rn_noftz_f32_slowpath) ;  /* 0x0000000400d87944 */ /* 0x000fea0003c00000 */
[----:B------:R-:W-:-:S07]  /*01b0*/  IMAD.MOV.U32 R7, RZ, RZ, R0 ;  /* 0x000000ffff077224 */ /* 0x000fce00078e0000 */
.L_x_21:
[----:B------:R-:W-:Y:S05]  /*01c0*/  BSYNC.RECONVERGENT B0 ;  /* 0x0000000000007941 */ /* 0x000fea0003800200 */
.L_x_20:
[----:B------:R-:W-:Y:S01]  /*01d0*/  FMUL R7, R7, 6.2831850051879882812 ;  /* 0x40c90fda07077820 */ /* 0x000fe20000400000 */
[----:B------:R-:W0:Y:S01]  /*01e0*/  LDCU UR4, c[0x0][0x384] ;  /* 0x00007080ff0477ac */ /* 0x000e220008000800 */
[----:B------:R-:W-:Y:S02]  /*01f0*/  BSSY.RECONVERGENT B0, `(.L_x_22) ;  /* 0x0000042000007945 */ /* 0x000fe40003800200 */
[C---:B------:R-:W-:Y:S01]  /*0200*/  FMUL R0, R7.reuse, 0.63661974668502807617 ;  /* 0x3f22f98307007820 */ /* 0x040fe20000400000 */
[----:B------:R-:W-:Y:S01]  /*0210*/  FSETP.GE.AND P0, PT, |R7|, 105615, PT ;  /* 0x47ce47800700780b */ /* 0x000fe20003f06200 */
[----:B------:R-:W1:Y:S04]  /*0220*/  LDCU.64 UR6, c[0x0][0x358] ;  /* 0x00006b00ff0677ac */ /* 0x000e680008000a00 */
[----:B------:R-:W2:Y:S01]  /*0230*/  F2I.NTZ R0, R0 ;  /* 0x0000000000007305 */ /* 0x000ea20000203100 */
[----:B0-----:R-:W-:-:S02]  /*0240*/  I2FP.F32.U32 R11, UR4 ;  /* 0x00000004000b7c45 */ /* 0x001fc40008201000 */
[----:B--2---:R-:W-:-:S05]  /*0250*/  I2FP.F32.S32 R2, R0 ;  /* 0x0000000000027245 */ /* 0x004fca0000201400 */
[----:B------:R-:W-:-:S04]  /*0260*/  FFMA R3, R2, -1.5707962512969970703, R7 ;  /* 0xbfc90fda02037823 */ /* 0x000fc80000000007 */
[----:B------:R-:W-:-:S04]  /*0270*/  FFMA R3, R2, -7.5497894158615963534e-08, R3 ;  /* 0xb3a2216802037823 */ /* 0x000fc80000000003 */
[----:B------:R-:W-:Y:S01]  /*0280*/  FFMA R2, R2, -5.3903029534742383927e-15, R3 ;  /* 0xa7c234c502027823 */ /* 0x000fe20000000003 */
[----:B-1----:R-:W-:Y:S06]  /*0290*/  @!P0 BRA `(.L_x_23) ;  /* 0x0000000000dc8947 */ /* 0x002fec0003800000 */
[----:B------:R-:W-:-:S13]  /*02a0*/  FSETP.NEU.AND P0, PT, |R7|, +INF , PT ;  /* 0x7f8000000700780b */ /* 0x000fda0003f0d200 */
[----:B------:R-:W-:Y:S01]  /*02b0*/  @!P0 FMUL R2, RZ, R7 ;  /* 0x00000007ff028220 */ /* 0x000fe20000400000 */
[----:B------:R-:W-:Y:S01]  /*02c0*/  @!P0 IMAD.MOV.U32 R0, RZ, RZ, RZ ;  /* 0x000000ffff008224 */ /* 0x000fe200078e00ff */
[----:B------:R-:W-:Y:S06]  /*02d0*/  @!P0 BRA `(.L_x_23) ;  /* 0x0000000000cc8947 */ /* 0x000fec0003800000 */
[----:B------:R-:W-:Y:S01]  /*02e0*/  IMAD.SHL.U32 R2, R7, 0x100, RZ ;  /* 0x0000010007027824 */ /* 0x000fe200078e00ff */
[----:B------:R-:W0:Y:S01]  /*02f0*/  LDCU.64 UR8, c[0x4][URZ] ;  /* 0x01000000ff0877ac */ /* 0x000e220008000a00 */
[----:B------:R-:W-:Y:S02]  /*0300*/  IMAD.MOV.U32 R6, RZ, RZ, RZ ;  /* 0x000000ffff067224 */ /* 0x000fe400078e00ff */
[----:B------:R-:W-:Y:S01]  /*0310*/  IMAD.MOV.U32 R0, RZ, RZ, R1 ;  /* 0x000000ffff007224 */ /* 0x000fe200078e0001 */
[----:B------:R-:W-:Y:S01]  /*0320*/  LOP3.LUT R15, R2, 0x80000000, RZ, 0xfc, !PT ;  /* 0x80000000020f7812 */ /* 0x000fe200078efcff */
[----:B------:R-:W-:Y:S01]  /*0330*/  UMOV UR5, URZ ;  /* 0x000000ff00057c82 */ /* 0x000fe20008000000 */
[----:B------:R-:W-:-:S05]  /*0340*/  UMOV UR4, URZ ;  /* 0x000000ff00047c82 */ /* 0x000fca0008000000 */
.L_x_24:
[----:B0-----:R-:W-:Y:S02]  /*0350*/  IMAD.U32 R8, RZ, RZ, UR8 ;  /* 0x00000008ff087e24 */ /* 0x001fe4000f8e00ff */
[----:B------:R-:W-:-:S05]  /*0360*/  IMAD.U32 R9, RZ, RZ, UR9 ;  /* 0x00000009ff097e24 */ /* 0x000fca000f8e00ff */
[----:B------:R-:W2:Y:S01]  /*0370*/  LDG.E.CONSTANT R2, desc[UR6][R8.64] ;  /* 0x0000000608027981 */ /* 0x000ea2000c1e9900 */
[----:B------:R-:W-:Y:S02]  /*0380*/  UIADD3 UR8, UP0, UPT, UR8, 0x4, URZ ;  /* 0x0000000408087890 */ /* 0x000fe4000ff1e0ff */
[----:B------:R-:W-:Y:S02]  /*0390*/  UIADD3 UR4, UPT, UPT, UR4, 0x1, URZ ;  /* 0x0000000104047890 */ /* 0x000fe4000fffe0ff */
[----:B------:R-:W-:Y:S02]  /*03a0*/  UIADD3.X UR9, UPT, UPT, URZ, UR9, URZ, UP0, !UPT ;  /* 0x00000009ff097290 */ /* 0x000fe400087fe4ff */
[----:B------:R-:W-:Y:S01]  /*03b0*/  UISETP.NE.AND UP0, UPT, UR4, 0x6, UPT ;  /* 0x000000060400788c */ /* 0x000fe2000bf05270 */
[----:B--2---:R-:W-:-:S03]  /*03c0*/  IMAD.WIDE.U32 R2, R2, R15, RZ ;  /* 0x0000000f02027225 */ /* 0x004fc600078e00ff */
[----:B------:R-:W-:-:S04]  /*03d0*/  IADD3 R13, P0, PT, R2, R6, RZ ;  /* 0x00000006020d7210 */ /* 0x000fc80007f1e0ff */
[----:B------:R-:W-:Y:S01]  /*03e0*/  IADD3.X R6, PT, PT, R3, UR5, RZ, P0, !PT ;  /* 0x0000000503067c10 */ /* 0x000fe200087fe4ff */
[----:B------:R0:W-:Y:S02]  /*03f0*/  STL [R0], R13 ;  /* 0x0000000d00007387 */ /* 0x0001e40000100800 */
[----:B0-----:R-:W-:Y:S01]  /*0400*/  VIADD R0, R0, 0x4 ;  /* 0x0000000400007836 */ /* 0x001fe20000000000 */
[----:B------:R-:W-:Y:S06]  /*0410*/  BRA.U UP0, `(.L_x_24) ;  /* 0xfffffffd00cc7547 */ /* 0x000fec000b83ffff */
[----:B------:R-:W-:Y:S01]  /*0420*/  SHF.R.U32.HI R4, RZ, 0x17, R7 ;  /* 0x00000017ff047819 */ /* 0x000fe20000011607 */
[----:B------:R0:W-:Y:S03]  /*0430*/  STL [R1+0x18], R6 ;  /* 0x0000180601007387 */ /* 0x0001e60000100800 */
[C---:B------:R-:W-:Y:S02]  /*0440*/  LOP3.LUT R0, R4.reuse, 0xe0, RZ, 0xc0, !PT ;  /* 0x000000e004007812 */ /* 0x040fe400078ec0ff */
[----:B------:R-:W-:-:S03]  /*0450*/  LOP3.LUT P0, RZ, R4, 0x1f, RZ, 0xc0, !PT ;  /* 0x0000001f04ff7812 */ /* 0x000fc6000780c0ff */
[----:B------:R-:W-:-:S05]  /*0460*/  VIADD R0, R0, 0xffffff80 ;  /* 0xffffff8000007836 */ /* 0x000fca0000000000 */
[----:B------:R-:W-:-:S05]  /*0470*/  SHF.R.U32.HI R0, RZ, 0x5, R0 ;  /* 0x00000005ff007819 */ /* 0x000fca0000011600 */
[----:B------:R-:W-:-:S05]  /*0480*/  IMAD R12, R0, -0x4, R1 ;  /* 0xfffffffc000c7824 */ /* 0x000fca00078e0201 */
[----:B------:R-:W2:Y:S04]  /*0490*/  LDL R0, [R12+0x18] ;  /* 0x000018000c007983 */ /* 0x000ea80000100800 */
[----:B------:R-:W2:Y:S04]  /*04a0*/  LDL R3, [R12+0x14] ;  /* 0x000014000c037983 */ /* 0x000ea80000100800 */
[----:B------:R-:W3:Y:S01]  /*04b0*/  @P0 LDL R2, [R12+0x10] ;  /* 0x000010000c020983 */ /* 0x000ee20000100800 */
[----:B------:R-:W-:Y:S01]  /*04c0*/  LOP3.LUT R4, R4, 0x1f, RZ, 0xc0, !PT ;  /* 0x0000001f04047812 */ /* 0x000fe200078ec0ff */
[----:B------:R-:W-:Y:S01]  /*04d0*/  UMOV UR4, 0x54442d19 ;  /* 0x54442d1900047882 */ /* 0x000fe20000000000 */
[----:B------:R-:W-:-:S02]  /*04e0*/  UMOV UR5, 0x3bf921fb ;  /* 0x3bf921fb00057882 */ /* 0x000fc40000000000 */
[-C--:B--2---:R-:W-:Y:S02]  /*04f0*/  @P0 SHF.L.W.U32.HI R0, R3, R4.reuse, R0 ;  /* 0x0000000403000219 */ /* 0x084fe40000010e00 */
[----:B---3--:R-:W-:Y:S02]  /*0500*/  @P0 SHF.L.W.U32.HI R3, R2, R4, R3 ;  /* 0x0000000402030219 */ /* 0x008fe40000010e03 */
[----:B------:R-:W-:Y:S02]  /*0510*/  ISETP.GE.AND P0, PT, R7, RZ, PT ;  /* 0x000000ff0700720c */ /* 0x000fe40003f06270 */
[C---:B------:R-:W-:Y:S01]  /*0520*/  SHF.L.W.U32.HI R2, R3.reuse, 0x2, R0 ;  /* 0x0000000203027819 */ /* 0x040fe20000010e00 */
[----:B------:R-:W-:-:S03]  /*0530*/  IMAD.SHL.U32 R3, R3, 0x4, RZ ;  /* 0x0000000403037824 */ /* 0x000fc600078e00ff */
[----:B------:R-:W-:Y:S02]  /*0540*/  SHF.R.S32.HI R4, RZ, 0x1f, R2 ;  /* 0x0000001fff047819 */ /* 0x000fe40000011402 */
[----:B------:R-:W-:Y:S02]  /*0550*/  LOP3.LUT R7, R2, R7, RZ, 0x3c, !PT ;  /* 0x0000000702077212 */ /* 0x000fe400078e3cff */
[C---:B------:R-:W-:Y:S02]  /*0560*/  LOP3.LUT R8, R4.reuse, R3, RZ, 0x3c, !PT ;  /* 0x0000000304087212 */ /* 0x040fe400078e3cff */
[----:B------:R-:W-:Y:S02]  /*0570*/  LOP3.LUT R9, R4, R2, RZ, 0x3c, !PT ;  /* 0x0000000204097212 */ /* 0x000fe400078e3cff */
[----:B------:R-:W-:Y:S02]  /*0580*/  SHF.R.U32.HI R3, RZ, 0x1e, R0 ;  /* 0x0000001eff037819 */ /* 0x000fe40000011600 */
[----:B------:R-:W-:-:S02]  /*0590*/  ISETP.GE.AND P1, PT, R7, RZ, PT ;  /* 0x000000ff0700720c */ /* 0x000fc40003f26270 */
[----:B------:R-:W1:Y:S01]  /*05a0*/  I2F.F64.S64 R8, R8 ;  /* 0x0000000800087312 */ /* 0x000e620000301c00 */
[----:B------:R-:W-:-:S05]  /*05b0*/  LEA.HI R0, R2, R3, RZ, 0x1 ;  /* 0x0000000302007211 */ /* 0x000fca00078f08ff */
[----:B------:R-:W-:-:S04]  /*05c0*/  IMAD.MOV R2, RZ, RZ, -R0 ;  /* 0x000000ffff027224 */ /* 0x000fc800078e0a00 */
[----:B------:R-:W-:Y:S01]  /*05d0*/  @!P0 IMAD.MOV.U32 R0, RZ, RZ, R2 ;  /* 0x000000ffff008224 */ /* 0x000fe200078e0002 */
[----:B-1----:R-:W-:-:S10]  /*05e0*/  DMUL R12, R8, UR4 ;  /* 0x00000004080c7c28 */ /* 0x002fd40008000000 */
[----:B------:R-:W1:Y:S02]  /*05f0*/  F2F.F32.F64 R12, R12 ;  /* 0x0000000c000c7310 */ /* 0x000e640000301000 */
[----:B01----:R-:W-:-:S07]  /*0600*/  FSEL R2, -R12, R12, !P1 ;  /* 0x0000000c0c027208 */ /* 0x003fce0004800100 */
.L_x_23:
[----:B------:R-:W-:Y:S05]  /*0610*/  BSYNC.RECONVERGENT B0 ;  /* 0x0000000000007941 */ /* 0x000fea0003800200 */
.L_x_22:
[----:B------:R-:W-:Y:S01]  /*0620*/  LOP3.LUT R6, R0, 0x1, RZ, 0xc0, !PT ;  /* 0x0000000100067812 */ /* 0x000fe200078ec0ff */
[----:B------:R-:W-:Y:S02]  /*0630*/  IMAD.MOV.U32 R4, RZ, RZ, 0x37cbac00 ;  /* 0x37cbac00ff047424 */ /* 0x000fe400078e00ff */
[----:B------:R-:W-:Y:S01]  /*0640*/  FMUL R3, R2, R2 ;  /* 0x0000000202037220 */ /* 0x000fe20000400000 */
[----:B------:R-:W-:Y:S01]  /*0650*/  IMAD.MOV.U32 R7, RZ, RZ, 0x3effffff ;  /* 0x3effffffff077424 */ /* 0x000fe200078e00ff */
[----:B------:R-:W-:Y:S01]  /*0660*/  ISETP.NE.U32.AND P0, PT, R6, 0x1, PT ;  /* 0x000000010600780c */ /* 0x000fe20003f05070 */
[----:B------:R-:W-:Y:S02]  /*0670*/  IMAD.MOV.U32 R6, RZ, RZ, 0x3d2aaabb ;  /* 0x3d2aaabbff067424 */ /* 0x000fe400078e00ff */
[----:B------:R-:W-:Y:S01]  /*0680*/  FFMA R4, R3, R4, -0.0013887860113754868507 ;  /* 0xbab607ed03047423 */ /* 0x000fe20000000004 */
[----:B------:R-:W-:Y:S01]  /*0690*/  LOP3.LUT P1, RZ, R0, 0x2, RZ, 0xc0, !PT ;  /* 0x0000000200ff7812 */ /* 0x000fe2000782c0ff */
[----:B------:R-:W0:Y:S01]  /*06a0*/  LDCU UR4, c[0x0][0x388] ;  /* 0x00007100ff0477ac */ /* 0x000e220008000800 */
[----:B------:R-:W-:-:S02]  /*06b0*/  FSEL R0, R2, 1, P0 ;  /* 0x3f80000002007808 */ /* 0x000fc40000000000 */
[----:B------:R-:W-:Y:S02]  /*06c0*/  FSEL R4, R4, -0.00019574658654164522886, !P0 ;  /* 0xb94d415304047808 */ /* 0x000fe40004000000 */
[----:B------:R-:W-:-:S05]  /*06d0*/  FSEL R6, R6, 0.0083327032625675201416, !P0 ;  /* 0x3c0885e406067808 */ /* 0x000fca0004000000 */
[----:B------:R-:W-:Y:S01]  /*06e0*/  FFMA R4, R3, R4, R6 ;  /* 0x0000000403047223 */ /* 0x000fe20000000006 */
[----:B------:R-:W-:-:S05]  /*06f0*/  FSEL R6, -R7, -0.16666662693023681641, !P0 ;  /* 0xbe2aaaa807067808 */ /* 0x000fca0004000100 */
[C---:B------:R-:W-:Y:S01]  /*0700*/  FFMA R4, R3.reuse, R4, R6 ;  /* 0x0000000403047223 */ /* 0x040fe20000000006 */
[----:B------:R-:W-:-:S04]  /*0710*/  FFMA R3, R3, R0, RZ ;  /* 0x0000000003037223 */ /* 0x000fc800000000ff */
[----:B------:R-:W-:Y:S01]  /*0720*/  FFMA R0, R3, R4, R0 ;  /* 0x0000000403007223 */ /* 0x000fe20000000000 */
[----:B------:R-:W-:-:S03]  /*0730*/  I2FP.F32.U32 R3, R5 ;  /* 0x0000000500037245 */ /* 0x000fc60000201000 */
[----:B------:R-:W-:-:S04]  /*0740*/  @P1 FADD R0, RZ, -R0 ;  /* 0x80000000ff001221 */ /* 0x000fc80000000000 */
[----:B0-----:R-:W-:Y:S01]  /*0750*/  FMUL R0, R0, UR4 ;  /* 0x0000000400007c20 */ /* 0x001fe20008400000 */
[----:B------:R-:W0:Y:S03]  /*0760*/  LDCU UR4, c[0x0][0x380] ;  /* 0x00007000ff0477ac */ /* 0x000e260008000800 */
[----:B------:R-:W-:-:S04]  /*0770*/  FFMA R0, R11, 0.5, R0 ;  /* 0x3f0000000b007823 */ /* 0x000fc80000000000 */
[----:B------:R-:W-:-:S05]  /*0780*/  FADD R0, -R0, R3 ;  /* 0x0000000300007221 */ /* 0x000fca0000000100 */
[----:B------:R-:W-:Y:S01]  /*0790*/  FSETP.GEU.AND P0, PT, |R0|, 2, PT ;  /* 0x400000000000780b */ /* 0x000fe20003f0e200 */
[----:B0-----:R-:W-:-:S12]  /*07a0*/  IMAD R9, R5, UR4, R10 ;  /* 0x0000000405097c24 */ /* 0x001fd8000f8e020a */
[----:B------:R-:W-:Y:S05]  /*07b0*/  @P0 BRA `(.L_x_25) ;  /* 0x00000000002c0947 */ /* 0x000fea0003800000 */
[----:B------:R-:W0:Y:S01]  /*07c0*/  LDC.64 R2, c[0x0][0x390] ;  /* 0x0000e400ff027b82 */ /* 0x000e220000000a00 */
[----:B------:R-:W-:-:S07]  /*07d0*/  IMAD.MOV.U32 R11, RZ, RZ, 0x3f800000 ;  /* 0x3f800000ff0b7424 */ /* 0x000fce00078e00ff */
[----:B------:R-:W1:Y:S08]  /*07e0*/  LDC.64 R4, c[0x0][0x398] ;  /* 0x0000e600ff047b82 */ /* 0x000e700000000a00 */
[----:B------:R-:W2:Y:S01]  /*07f0*/  LDC.64 R6, c[0x0][0x3a0] ;  /* 0x0000e800ff067b82 */ /* 0x000ea20000000a00 */
[----:B0-----:R-:W-:-:S05]  /*0800*/  IMAD.WIDE R2, R9, 0x4, R2 ;  /* 0x0000000409027825 */ /* 0x001fca00078e0202 */
[----:B------:R-:W-:Y:S01]  /*0810*/  STG.E desc[UR6][R2.64], RZ ;  /* 0x000000ff02007986 */ /* 0x000fe2000c101906 */
[----:B-1----:R-:W-:-:S05]  /*0820*/  IMAD.WIDE R4, R9, 0x4, R4 ;  /* 0x0000000409047825 */ /* 0x002fca00078e0204 */
[----:B------:R-:W-:Y:S01]  /*0830*/  STG.E desc[UR6][R4.64], R11 ;  /* 0x0000000b04007986 */ /* 0x000fe2000c101906 */
[----:B--2---:R-:W-:-:S05]  /*0840*/  IMAD.WIDE R6, R9, 0x4, R6 ;  /* 0x0000000409067825 */ /* 0x004fca00078e0206 */
[----:B------:R-:W-:Y:S01]  /*0850*/  STG.E desc[UR6][R6.64], RZ ;  /* 0x000000ff06007986 */ /* 0x000fe2000c101906 */
[----:B------:R-:W-:Y:S05]  /*0860*/  EXIT ;  /* 0x000000000000794d */ /* 0x000fea0003800000 */
.L_x_25:
[----:B------:R-:W0:Y:S08]  /*0870*/  LDC.64 R2, c[0x0][0x390] ;  /* 0x0000e400ff027b82 */ /* 0x000e300000000a00 */
[----:B------:R-:W1:Y:S08]  /*0880*/  LDC.64 R4, c[0x0][0x398] ;  /* 0x0000e600ff047b82 */ /* 0x000e700000000a00 */
[----:B------:R-:W2:Y:S01]  /*0890*/  LDC.64 R6, c[0x0][0x3a0] ;  /* 0x0000e800ff067b82 */ /* 0x000ea20000000a00 */
[----:B0-----:R-:W-:-:S05]  /*08a0*/  IMAD.WIDE R2, R9, 0x4, R2 ;  /* 0x0000000409027825 */ /* 0x001fca00078e0202 */
[----:B------:R-:W-:Y:S01]  /*08b0*/  STG.E desc[UR6][R2.64], RZ ;  /* 0x000000ff02007986 */ /* 0x000fe2000c101906 */
[----:B-1----:R-:W-:-:S05]  /*08c0*/  IMAD.WIDE R4, R9, 0x4, R4 ;  /* 0x0000000409047825 */ /* 0x002fca00078e0204 */
[----:B------:R-:W-:Y:S01]  /*08d0*/  STG.E desc[UR6][R4.64], RZ ;  /* 0x000000ff04007986 */ /* 0x000fe2000c101906 */
[----:B--2---:R-:W-:-:S05]  /*08e0*/  IMAD.WIDE R6, R9, 0x4, R6 ;  /* 0x0000000409067825 */ /* 0x004fca00078e0206 */
[----:B------:R-:W-:Y:S01]  /*08f0*/  STG.E desc[UR6][R6.64], RZ ;  /* 0x000000ff06007986 */ /* 0x000fe2000c101906 */
[----:B------:R-:W-:Y:S05]  /*0900*/  EXIT ;  /* 0x000000000000794d */ /* 0x000fea0003800000 */
        .weak           $__internal_2_$__cuda_sm3x_div_rn_noftz_f32_slowpath
        .type           $__internal_2_$__cuda_sm3x_div_rn_noftz_f32_slowpath,@function
        .size           $__internal_2_$__cuda_sm3x_div_rn_noftz_f32_slowpath,(.L_x_47 - $__internal_2_$__cuda_sm3x_div_rn_noftz_f32_slowpath)
$__internal_2_$__cuda_sm3x_div_rn_noftz_f32_slowpath:
[----:B------:R-:W0:Y:S01]  /*0910*/  LDC R3, c[0x0][0x38c] ;  /* 0x0000e300ff037b82 */ /* 0x000e220000000800 */
[--C-:B------:R-:W-:Y:S01]  /*0920*/  SHF.R.U32.HI R4, RZ, 0x17, R0.reuse ;  /* 0x00000017ff047819 */ /* 0x100fe20000011600 */
[----:B------:R-:W1:Y:S01]  /*0930*/  LDCU UR4, c[0x0][0x38c] ;  /* 0x00007180ff0477ac */ /* 0x000e620008000800 */
[----:B------:R-:W-:Y:S01]  /*0940*/  BSSY.RECONVERGENT B1, `(.L_x_26) ;  /* 0x0000064000017945 */ /* 0x000fe20003800200 */
[----:B------:R-:W-:Y:S01]  /*0950*/  IMAD.MOV.U32 R7, RZ, RZ, R0 ;  /* 0x000000ffff077224 */ /* 0x000fe200078e0000 */
[----:B------:R-:W-:-:S05]  /*0960*/  LOP3.LUT R4, R4, 0xff, RZ, 0xc0, !PT ;  /* 0x000000ff04047812 */ /* 0x000fca00078ec0ff */
[----:B------:R-:W-:Y:S02]  /*0970*/  VIADD R11, R4, 0xffffffff ;  /* 0xffffffff040b7836 */ /* 0x000fe40000000000 */
[----:B-1----:R-:W-:Y:S01]  /*0980*/  IMAD.U32 R8, RZ, RZ, UR4 ;  /* 0x00000004ff087e24 */ /* 0x002fe2000f8e00ff */
[----:B0-----:R-:W-:-:S04]  /*0990*/  SHF.R.U32.HI R6, RZ, 0x17, R3 ;  /* 0x00000017ff067819 */ /* 0x001fc80000011603 */
[----:B------:R-:W-:-:S05]  /*09a0*/  LOP3.LUT R6, R6, 0xff, RZ, 0xc0, !PT ;  /* 0x000000ff06067812 */ /* 0x000fca00078ec0ff */
[----:B------:R-:W-:-:S05]  /*09b0*/  VIADD R12, R6, 0xffffffff ;  /* 0xffffffff060c7836 */ /* 0x000fca0000000000 */
        /* <DEDUP_REMOVED lines=22> */
[----:B------:R-:W-:Y:S02]  /*0b20*/  @P0 IMAD.MOV.U32 R9, RZ, RZ, RZ ;  /* 0x000000ffff090224 */ /* 0x000fe400078e00ff */
[----:B------:R-:W-:Y:S01]  /*0b30*/  @!P0 FFMA R7, R0, 1.84467440737095516160e+19, RZ ;  /* 0x5f80000000078823 */ /* 0x000fe200000000ff */
[----:B------:R-:W-:Y:S02]  /*0b40*/  @!P0 IMAD.MOV.U32 R9, RZ, RZ, -0x40 ;  /* 0xffffffc0ff098424 */ /* 0x000fe400078e00ff */
[----:B------:R-:W-:Y:S02]  /*0b50*/  @!P1 FFMA R8, R3, 1.84467440737095516160e+19, RZ ;  /* 0x5f80000003089823 */ /* 0x000fe400000000ff */
[----:B------:R-:W-:-:S07]  /*0b60*/  @!P1 VIADD R9, R9, 0x40 ;  /* 0x0000004009099836 */ /* 0x000fce0000000000 */
.L_x_27:
[----:B------:R-:W-:Y:S01]  /*0b70*/  LEA R3, R6, 0xc0800000, 0x17 ;  /* 0xc080000006037811 */ /* 0x000fe200078eb8ff */
[----:B------:R-:W-:Y:S01]  /*0b80*/  VIADD R4, R4, 0xffffff81 ;  /* 0xffffff8104047836 */ /* 0x000fe20000000000 */
[----:B------:R-:W-:Y:S03]  /*0b90*/  BSSY.RECONVERGENT B2, `(.L_x_32) ;  /* 0x0000035000027945 */ /* 0x000fe60003800200 */
[----:B------:R-:W-:Y:S02]  /*0ba0*/  IMAD.IADD R3, R8, 0x1, -R3 ;  /* 0x0000000108037824 */ /* 0x000fe400078e0a03 */
[C---:B------:R-:W-:Y:S01]  /*0bb0*/  IMAD R0, R4.reuse, -0x800000, R7 ;  /* 0xff80000004007824 */ /* 0x040fe200078e0207 */
[----:B------:R-:W-:Y:S01]  /*0bc0*/  IADD3 R4, PT, PT, R4, 0x7f, -R6 ;  /* 0x0000007f04047810 */ /* 0x000fe20007ffe806 */
[----:B------:R-:W0:Y:S01]  /*0bd0*/  MUFU.RCP R8, R3 ;  /* 0x0000000300087308 */ /* 0x000e220000001000 */
[----:B------:R-:W-:-:S03]  /*0be0*/  FADD.FTZ R11, -R3, -RZ ;  /* 0x800000ff030b7221 */ /* 0x000fc60000010100 */
[----:B------:R-:W-:Y:S02]  /*0bf0*/  IMAD.IADD R4, R4, 0x1, R9 ;  /* 0x0000000104047824 */ /* 0x000fe400078e0209 */
[----:B0-----:R-:W-:-:S04]  /*0c00*/  FFMA R13, R8, R11, 1 ;  /* 0x3f800000080d7423 */ /* 0x001fc8000000000b */
[----:B------:R-:W-:-:S04]  /*0c10*/  FFMA R12, R8, R13, R8 ;  /* 0x0000000d080c7223 */ /* 0x000fc80000000008 */
[----:B------:R-:W-:-:S04]  /*0c20*/  FFMA R7, R0, R12, RZ ;  /* 0x0000000c00077223 */ /* 0x000fc800000000ff */
[----:B------:R-:W-:-:S04]  /*0c30*/  FFMA R8, R11, R7, R0 ;  /* 0x000000070b087223 */ /* 0x000fc80000000000 */
[----:B------:R-:W-:-:S04]  /*0c40*/  FFMA R7, R12, R8, R7 ;  /* 0x000000080c077223 */ /* 0x000fc80000000007 */
[----:B------:R-:W-:-:S04]  /*0c50*/  FFMA R8, R11, R7, R0 ;  /* 0x000000070b087223 */ /* 0x000fc80000000000 */
[----:B------:R-:W-:-:S05]  /*0c60*/  FFMA R0, R12, R8, R7 ;  /* 0x000000080c007223 */ /* 0x000fca0000000007 */
[----:B------:R-:W-:-:S04]  /*0c70*/  SHF.R.U32.HI R3, RZ, 0x17, R0 ;  /* 0x00000017ff037819 */ /* 0x000fc80000011600 */
[----:B------:R-:W-:-:S05]  /*0c80*/  LOP3.LUT R3, R3, 0xff, RZ, 0xc0, !PT ;  /* 0x000000ff03037812 */ /* 0x000fca00078ec0ff */
[----:B------:R-:W-:-:S04]  /*0c90*/  IMAD.IADD R9, R3, 0x1, R4 ;  /* 0x0000000103097824 */ /* 0x000fc800078e0204 */
[----:B------:R-:W-:-:S05]  /*0ca0*/  VIADD R3, R9, 0xffffffff ;  /* 0xffffffff09037836 */ /* 0x000fca0000000000 */
        /* <DEDUP_REMOVED lines=10> */
[CCC-:B------:R-:W-:Y:S01]  /*0d50*/  FFMA.RM R4, R12.reuse, R8.reuse, R7.reuse ;  /* 0x000000080c047223 */ /* 0x1c0fe20000004007 */
[C---:B------:R-:W-:Y:S02]  /*0d60*/  ISETP.NE.AND P2, PT, R9.reuse, RZ, PT ;  /* 0x000000ff0900720c */ /* 0x040fe40003f45270 */
[----:B------:R-:W-:Y:S02]  /*0d70*/  ISETP.NE.AND P1, PT, R9, RZ, PT ;  /* 0x000000ff0900720c */ /* 0x000fe40003f25270 */
[----:B------:R-:W-:Y:S01]  /*0d80*/  LOP3.LUT R6, R3, 0x7fffff, RZ, 0xc0, !PT ;  /* 0x007fffff03067812 */ /* 0x000fe200078ec0ff */
[----:B------:R-:W-:Y:S01]  /*0d90*/  FFMA.RP R3, R12, R8, R7 ;  /* 0x000000080c037223 */ /* 0x000fe20000008007 */
[----:B------:R-:W-:Y:S02]  /*0da0*/  VIADD R7, R9, 0x20 ;  /* 0x0000002009077836 */ /* 0x000fe40000000000 */
[----:B------:R-:W-:Y:S01]  /*0db0*/  LOP3.LUT R6, R6, 0x800000, RZ, 0xfc, !PT ;  /* 0x0080000006067812 */ /* 0x000fe200078efcff */
[----:B------:R-:W-:Y:S01]  /*0dc0*/  IMAD.MOV R8, RZ, RZ, -R9 ;  /* 0x000000ffff087224 */ /* 0x000fe200078e0a09 */
[----:B------:R-:W-:-:S02]  /*0dd0*/  FSETP.NEU.FTZ.AND P0, PT, R3, R4, PT ;  /* 0x000000040300720b */ /* 0x000fc40003f1d000 */
[----:B------:R-:W-:Y:S02]  /*0de0*/  SHF.L.U32 R7, R6, R7, RZ ;  /* 0x0000000706077219 */ /* 0x000fe400000006ff */
[----:B------:R-:W-:Y:S02]  /*0df0*/  SEL R3, R8, RZ, P2 ;  /* 0x000000ff08037207 */ /* 0x000fe40001000000 */
[----:B------:R-:W-:Y:S02]  /*0e00*/  ISETP.NE.AND P1, PT, R7, RZ, P1 ;  /* 0x000000ff0700720c */ /* 0x000fe40000f25270 */
[----:B------:R-:W-:Y:S02]  /*0e10*/  SHF.R.U32.HI R3, RZ, R3, R6 ;  /* 0x00000003ff037219 */ /* 0x000fe40000011606 */
[----:B------:R-:W-:Y:S02]  /*0e20*/  PLOP3.LUT P0, PT, P0, P1, PT, 0xf8, 0x8f ;  /* 0x00000000008f781c */ /* 0x000fe40000703f70 */
[----:B------:R-:W-:-:S02]  /*0e30*/  SHF.R.U32.HI R7, RZ, 0x1, R3 ;  /* 0x00000001ff077819 */ /* 0x000fc40000011603 */
[----:B------:R-:W-:-:S04]  /*0e40*/  SEL R4, RZ, 0x1, !P0 ;  /* 0x00000001ff047807 */ /* 0x000fc80004000000 */
[----:B------:R-:W-:-:S04]  /*0e50*/  LOP3.LUT R4, R4, 0x1, R7, 0xf8, !PT ;  /* 0x0000000104047812 */ /* 0x000fc800078ef807 */
[----:B------:R-:W-:-:S05]  /*0e60*/  LOP3.LUT R4, R4, R3, RZ, 0xc0, !PT ;  /* 0x0000000304047212 */ /* 0x000fca00078ec0ff */
[----:B------:R-:W-:-:S05]  /*0e70*/  IMAD.IADD R7, R7, 0x1, R4 ;  /* 0x0000000107077824 */ /* 0x000fca00078e0204 */
[----:B------:R-:W-:Y:S01]  /*0e80*/  LOP3.LUT R0, R7, R0, RZ, 0xfc, !PT ;  /* 0x0000000007007212 */ /* 0x000fe200078efcff */
[----:B------:R-:W-:Y:S06]  /*0e90*/  BRA `(.L_x_35) ;  /* 0x0000000000107947 */ /* 0x000fec0003800000 */
.L_x_34:
[----:B------:R-:W-:-:S04]  /*0ea0*/  LOP3.LUT R0, R0, 0x80000000, RZ, 0xc0, !PT ;  /* 0x8000000000007812 */ /* 0x000fc800078ec0ff */
[----:B------:R-:W-:Y:S01]  /*0eb0*/  LOP3.LUT R0, R0, 0x7f800000, RZ, 0xfc, !PT ;  /* 0x7f80000000007812 */ /* 0x000fe200078efcff */
[----:B------:R-:W-:Y:S06]  /*0ec0*/  BRA `(.L_x_35) ;  /* 0x0000000000047947 */ /* 0x000fec0003800000 */
.L_x_33:
[----:B------:R-:W-:-:S07]  /*0ed0*/  IMAD R0, R4, 0x800000, R0 ;  /* 0x0080000004007824 */ /* 0x000fce00078e0200 */
.L_x_35:
[----:B------:R-:W-:Y:S05]  /*0ee0*/  BSYNC.RECONVERGENT B2 ;  /* 0x0000000000027941 */ /* 0x000fea0003800200 */
.L_x_32:
[----:B------:R-:W-:Y:S05]  /*0ef0*/  BRA `(.L_x_36) ;  /* 0x0000000000207947 */ /* 0x000fea0003800000 */
.L_x_31:
[----:B------:R-:W-:-:S04]  /*0f00*/  LOP3.LUT R0, R8, 0x80000000, R7, 0x48, !PT ;  /* 0x8000000008007812 */ /* 0x000fc800078e4807 */
[----:B------:R-:W-:Y:S01]  /*0f10*/  LOP3.LUT R0, R0, 0x7f800000, RZ, 0xfc, !PT ;  /* 0x7f80000000007812 */ /* 0x000fe200078efcff */
[----:B------:R-:W-:Y:S06]  /*0f20*/  BRA `(.L_x_36) ;  /* 0x0000000000147947 */ /* 0x000fec0003800000 */
.L_x_30:
[----:B------:R-:W-:Y:S01]  /*0f30*/  LOP3.LUT R0, R8, 0x80000000, R7, 0x48, !PT ;  /* 0x8000000008007812 */ /* 0x000fe200078e4807 */
[----:B------:R-:W-:Y:S06]  /*0f40*/  BRA `(.L_x_36) ;  /* 0x00000000000c7947 */ /* 0x000fec0003800000 */
.L_x_29:
[----:B------:R-:W0:Y:S01]  /*0f50*/  MUFU.RSQ R0, -QNAN ;  /* 0xffc0000000007908 */ /* 0x000e220000001400 */
[----:B------:R-:W-:Y:S05]  /*0f60*/  BRA `(.L_x_36) ;  /* 0x0000000000047947 */ /* 0x000fea0003800000 */
.L_x_28:
[----:B------:R-:W-:-:S07]  /*0f70*/  FADD.FTZ R0, R0, R3 ;  /* 0x0000000300007221 */ /* 0x000fce0000010000 */
.L_x_36:
[----:B------:R-:W-:Y:S05]  /*0f80*/  BSYNC.RECONVERGENT B1 ;  /* 0x0000000000017941 */ /* 0x000fea0003800200 */
.L_x_26:
[----:B------:R-:W-:-:S04]  /*0f90*/  IMAD.MOV.U32 R3, RZ, RZ, 0x0 ;  /* 0x00000000ff037424 */ /* 0x000fc800078e00ff */
[----:B0-----:R-:W-:Y:S05]  /*0fa0*/  RET.REL.NODEC R2 `(_Z11sine_kerneliiffPfS_S_) ;  /* 0xfffffff002147950 */ /* 0x001fea0003c3ffff */
.L_x_37:
        /* <DEDUP_REMOVED lines=13> */
.L_x_47:


//--------------------- .text._Z11edge_kerneliifPKfPfS1_S1_ --------------------------
	.section	.text._Z11edge_kerneliifPKfPfS1_S1_,"ax",@progbits
	.align	128
        .global         _Z11edge_kerneliifPKfPfS1_S1_
        .type           _Z11edge_kerneliifPKfPfS1_S1_,@function
        .size           _Z11edge_kerneliifPKfPfS1_S1_,(.L_x_48 - _Z11edge_kerneliifPKfPfS1_S1_)
        .other          _Z11edge_kerneliifPKfPfS1_S1_,@"STO_CUDA_ENTRY STV_DEFAULT"
_Z11edge_kerneliifPKfPfS1_S1_:
.text._Z11edge_kerneliifPKfPfS1_S1_:
[----:B------:R-:W-:Y:S01]  /*0000*/  LDC R1, c[0x0][0x37c] ;  /* 0x0000df00ff017b82 */ /* 0x000fe20000000800 */
[----:B------:R-:W0:Y:S07]  /*0010*/  S2R R3, SR_TID.Y ;  /* 0x0000000000037919 */ /* 0x000e2e0000002200 */
[----:B------:R-:W1:Y:S01]  /*0020*/  LDC R5, c[0x0][0x360] ;  /* 0x0000d800ff057b82 */ /* 0x000e620000000800 */
[----:B------:R-:W1:Y:S07]  /*0030*/  S2R R0, SR_TID.X ;  /* 0x0000000000007919 */ /* 0x000e6e0000002100 */
[----:B------:R-:W0:Y:S08]  /*0040*/  S2UR UR5, SR_CTAID.Y ;  /* 0x00000000000579c3 */ /* 0x000e300000002600 */
[----:B------:R-:W0:Y:S08]  /*0050*/  LDC R4, c[0x0][0x364] ;  /* 0x0000d900ff047b82 */ /* 0x000e300000000800 */
[----:B------:R-:W1:Y:S08]  /*0060*/  S2UR UR4, SR_CTAID.X ;  /* 0x00000000000479c3 */ /* 0x000e700000002500 */
[----:B------:R-:W2:Y:S01]  /*0070*/  LDC.64 R6, c[0x0][0x380] ;  /* 0x0000e000ff067b82 */ /* 0x000ea20000000a00 */
[----:B0-----:R-:W-:-:S02]  /*0080*/  IMAD R4, R4, UR5, R3 ;  /* 0x0000000504047c24 */ /* 0x001fc4000f8e0203 */
[----:B-1----:R-:W-:-:S03]  /*0090*/  IMAD R5, R5, UR4, R0 ;  /* 0x0000000405057c24 */ /* 0x002fc6000f8e0200 */
[----:B--2---:R-:W-:-:S04]  /*00a0*/  ISETP.GE.AND P0, PT, R4, R7, PT ;  /* 0x000000070400720c */ /* 0x004fc80003f06270 */
[----:B------:R-:W-:-:S13]  /*00b0*/  ISETP.GE.OR P0, PT, R5, R6, P0 ;  /* 0x000000060500720c */ /* 0x000fda0000706670 */
[----:B------:R-:W-:Y:S05]  /*00c0*/  @P0 EXIT ;  /* 0x000000000000094d */ /* 0x000fea0003800000 */
[----:B------:R-:W0:Y:S01]  /*00d0*/  LDC.64 R2, c[0x0][0x390] ;  /* 0x0000e400ff027b82 */ /* 0x000e220000000a00 */
[----:B------:R-:W1:Y:S01]  /*00e0*/  LDCU.64 UR6, c[0x0][0x390] ;  /* 0x00007200ff0677ac */ /* 0x000e620008000a00 */
[----:B------:R-:W-:Y:S02]  /*00f0*/  IADD3 R7, PT, PT, R7, -0x1, RZ ;  /* 0xffffffff07077810 */ /* 0x000fe40007ffe0ff */
[C---:B------:R-:W-:Y:S01]  /*0100*/  VIMNMX.U32 R8, PT, PT, R4.reuse, 0x1, !PT ;  /* 0x0000000104087848 */ /* 0x040fe20007fe0000 */
[----:B------:R-:W2:Y:S01]  /*0110*/  LDCU.64 UR4, c[0x0][0x358] ;  /* 0x00006b00ff0477ac */ /* 0x000ea20008000a00 */
[C---:B------:R-:W-:Y:S01]  /*0120*/  VIADDMNMX.U32 R10, R4.reuse, 0x1, R7, PT ;  /* 0x00000001040a7846 */ /* 0x040fe20003800007 */
[----:B------:R-:W-:Y:S01]  /*0130*/  IMAD R4, R4, R6, RZ ;  /* 0x0000000604047224 */ /* 0x000fe200078e02ff */
[----:B------:R-:W-:Y:S02]  /*0140*/  IADD3 R0, PT, PT, R6, -0x1, RZ ;  /* 0xffffffff06007810 */ /* 0x000fe40007ffe0ff */
[----:B------:R-:W-:-:S02]  /*0150*/  VIMNMX R7, PT, PT, R5, 0x1, !PT ;  /* 0x0000000105077848 */ /* 0x000fc40007fe0100 */
[----:B------:R-:W-:Y:S02]  /*0160*/  IADD3 R8, PT, PT, R8, -0x1, RZ ;  /* 0xffffffff08087810 */ /* 0x000fe40007ffe0ff */
[----:B------:R-:W-:Y:S02]  /*0170*/  VIADDMNMX R9, R5, 0x1, R0, PT ;  /* 0x0000000105097846 */ /* 0x000fe40003800100 */
[----:B------:R-:W-:Y:S01]  /*0180*/  IADD3 R0, P0, PT, R7, R4, RZ ;  /* 0x0000000407007210 */ /* 0x000fe20007f1e0ff */
[--C-:B------:R-:W-:Y:S01]  /*0190*/  IMAD R7, R10, R6, R5.reuse ;  /* 0x000000060a077224 */ /* 0x100fe200078e0205 */
[----:B------:R-:W-:Y:S01]  /*01a0*/  IADD3 R13, PT, PT, R9, R4, RZ ;  /* 0x00000004090d7210 */ /* 0x000fe20007ffe0ff */
[----:B------:R-:W-:Y:S01]  /*01b0*/  IMAD R11, R8, R6, R5 ;  /* 0x00000006080b7224 */ /* 0x000fe200078e0205 */
[----:B------:R-:W-:Y:S02]  /*01c0*/  LEA.HI.X.SX32 R15, R4, RZ, 0x1, P0 ;  /* 0x000000ff040f7211 */ /* 0x000fe400000f0eff */
[----:B-1----:R-:W-:Y:S01]  /*01d0*/  LEA R10, P0, R0, UR6, 0x2 ;  /* 0x00000006000a7c11 */ /* 0x002fe2000f8010ff */
[----:B0-----:R-:W-:-:S04]  /*01e0*/  IMAD.WIDE R6, R7, 0x4, R2 ;  /* 0x0000000407067825 */ /* 0x001fc800078e0202 */
[----:B------:R-:W-:Y:S01]  /*01f0*/  IMAD.WIDE R8, R11, 0x4, R2 ;  /* 0x000000040b087825 */ /* 0x000fe200078e0202 */
[----:B------:R-:W-:Y:S01]  /*0200*/  LEA.HI.X R11, R0, UR7, R15, 0x2, P0 ;  /* 0x00000007000b7c11 */ /* 0x000fe200080f140f */
[----:B--2---:R-:W2:Y:S02]  /*0210*/  LDG.E R6, desc[UR4][R6.64] ;  /* 0x0000000406067981 */ /* 0x004ea4000c1e1900 */
[----:B------:R-:W-:Y:S02]  /*0220*/  IMAD.WIDE R2, R13, 0x4, R2 ;  /* 0x000000040d027825 */ /* 0x000fe400078e0202 */
[----:B------:R-:W2:Y:S04]  /*0230*/  LDG.E R9, desc[UR4][R8.64] ;  /* 0x0000000408097981 */ /* 0x000ea8000c1e1900 */
[----:B------:R-:W3:Y:S04]  /*0240*/  LDG.E R11, desc[UR4][R10.64+-0x4] ;  /* 0xfffffc040a0b7981 */ /* 0x000ee8000c1e1900 */
[----:B------:R-:W3:Y:S01]  /*0250*/  LDG.E R2, desc[UR4][R2.64] ;  /* 0x0000000402027981 */ /* 0x000ee2000c1e1900 */
[----:B------:R-:W-:Y:S01]  /*0260*/  BSSY.RECONVERGENT B0, `(.L_x_38) ;  /* 0x0000012000007945 */ /* 0x000fe20003800200 */
[----:B--2---:R-:W-:-:S04]  /*0270*/  FADD R0, R6, -R9 ;  /* 0x8000000906007221 */ /* 0x004fc80000000000 */
[----:B------:R-:W-:Y:S01]  /*0280*/  FMUL R12, R0, 0.5 ;  /* 0x3f000000000c7820 */ /* 0x000fe20000400000 */
[----:B---3--:R-:W-:-:S03]  /*0290*/  FADD R0, R2, -R11 ;  /* 0x8000000b02007221 */ /* 0x008fc60000000000 */
[----:B------:R-:W-:Y:S01]  /*02a0*/  FMUL R13, R12, R12 ;  /* 0x0000000c0c0d7220 */ /* 0x000fe20000400000 */
[----:B------:R-:W-:-:S04]  /*02b0*/  FMUL R0, R0, 0.5 ;  /* 0x3f00000000007820 */ /* 0x000fc80000400000 */
[----:B------:R-:W-:-:S05]  /*02c0*/  FFMA R0, R0, R0, R13 ;  /* 0x0000000000007223 */ /* 0x000fca000000000d */
[----:B------:R-:W-:Y:S01]  /*02d0*/  IADD3 R12, PT, PT, R0, -0xd000000, RZ ;  /* 0xf3000000000c7810 */ /* 0x000fe20007ffe0ff */
[----:B------:R0:W1:Y:S03]  /*02e0*/  MUFU.RSQ R7, R0 ;  /* 0x0000000000077308 */ /* 0x0000660000001400 */
[----:B------:R-:W-:-:S13]  /*02f0*/  ISETP.GT.U32.AND P0, PT, R12, 0x727fffff, PT ;  /* 0x727fffff0c00780c */ /* 0x000fda0003f04070 */
[----:B0-----:R-:W-:Y:S05]  /*0300*/  @!P0 BRA `(.L_x_39) ;  /* 0x00000000000c8947 */ /* 0x001fea0003800000 */
[----:B------:R-:W-:-:S07]  /*0310*/  MOV R9, 0x330 ;  /* 0x0000033000097802 */ /* 0x000fce0000000f00 */
[----:B-1----:R-:W-:Y:S05]  /*0320*/  CALL.REL.NOINC `($__internal_3_$__cuda_sm20_sqrt_rn_f32_slowpath) ;  /* 0x00000000007c7944 */ /* 0x002fea0003c00000 */
[----:B------:R-:W-:Y:S05]  /*0330*/  BRA `(.L_x_40) ;  /* 0x0000000000107947 */ /* 0x000fea0003800000 */
.L_x_39:
[----:B-1----:R-:W-:Y:S01]  /*0340*/  FMUL.FTZ R3, R0, R7 ;  /* 0x0000000700037220 */ /* 0x002fe20000410000 */
[----:B------:R-:W-:-:S03]  /*0350*/  FMUL.FTZ R7, R7, 0.5 ;  /* 0x3f00000007077820 */ /* 0x000fc60000410000 */
[----:B------:R-:W-:-:S04]  /*0360*/  FFMA R0, -R3, R3, R0 ;  /* 0x0000000303007223 */ /* 0x000fc80000000100 */
[----:B------:R-:W-:-:S07]  /*0370*/  FFMA R0, R0, R7, R3 ;  /* 0x0000000700007223 */ /* 0x000fce0000000003 */
.L_x_40:
[----:B------:R-:W-:Y:S05]  /*0380*/  BSYNC.RECONVERGENT B0 ;  /* 0x0000000000007941 */ /* 0x000fea0003800200 */
.L_x_38:
[----:B------:R-:W0:Y:S01]  /*0390*/  LDCU UR6, c[0x0][0x388] ;  /* 0x00007100ff0677ac */ /* 0x000e220008000800 */
[----:B------:R-:W-:Y:S02]  /*03a0*/  IADD3 R9, PT, PT, R5, R4, RZ ;  /* 0x0000000405097210 */ /* 0x000fe40007ffe0ff */
[----:B0-----:R-:W-:-:S13]  /*03b0*/  FSETP.GT.AND P0, PT, R0, UR6, PT ;  /* 0x0000000600007c0b */ /* 0x001fda000bf04000 */
[----:B------:R-:W-:Y:S05]  /*03c0*/  @!P0 BRA `(.L_x_41) ;  /* 0x00000000002c8947 */ /* 0x000fea0003800000 */
[----:B------:R-:W0:Y:S01]  /*03d0*/  LDC.64 R2, c[0x0][0x3a8] ;  /* 0x0000ea00ff027b82 */ /* 0x000e220000000a00 */
[----:B------:R-:W-:-:S07]  /*03e0*/  HFMA2 R11, -RZ, RZ, 1.875, 0 ;  /* 0x3f800000ff0b7431 */ /* 0x000fce00000001ff */
[----:B------:R-:W1:Y:S08]  /*03f0*/  LDC.64 R4, c[0x0][0x3a0] ;  /* 0x0000e800ff047b82 */ /* 0x000e700000000a00 */
[----:B------:R-:W2:Y:S01]  /*0400*/  LDC.64 R6, c[0x0][0x398] ;  /* 0x0000e600ff067b82 */ /* 0x000ea20000000a00 */
[----:B0-----:R-:W-:-:S05]  /*0410*/  IMAD.WIDE R2, R9, 0x4, R2 ;  /* 0x0000000409027825 */ /* 0x001fca00078e0202 */
[----:B------:R-:W-:Y:S01]  /*0420*/  STG.E desc[UR4][R2.64], R11 ;  /* 0x0000000b02007986 */ /* 0x000fe2000c101904 */
[----:B-1----:R-:W-:-:S05]  /*0430*/  IMAD.WIDE R4, R9, 0x4, R4 ;  /* 0x0000000409047825 */ /* 0x002fca00078e0204 */
[----:B------:R-:W-:Y:S01]  /*0440*/  STG.E desc[UR4][R4.64], R11 ;  /* 0x0000000b04007986 */ /* 0x000fe2000c101904 */
[----:B--2---:R-:W-:-:S05]  /*0450*/  IMAD.WIDE R6, R9, 0x4, R6 ;  /* 0x0000000409067825 */ /* 0x004fca00078e0206 */
[----:B------:R-:W-:Y:S01]  /*0460*/  STG.E desc[UR4][R6.64], R11 ;  /* 0x0000000b06007986 */ /* 0x000fe2000c101904 */
[----:B------:R-:W-:Y:S05]  /*0470*/  EXIT ;  /* 0x000000000000794d */ /* 0x000fea0003800000 */
.L_x_41:
        /* <DEDUP_REMOVED lines=10> */
        .weak           $__internal_3_$__cuda_sm20_sqrt_rn_f32_slowpath
        .type           $__internal_3_$__cuda_sm20_sqrt_rn_f32_slowpath,@function
        .size           $__internal_3_$__cuda_sm20_sqrt_rn_f32_slowpath,(.L_x_48 - $__internal_3_$__cuda_sm20_sqrt_rn_f32_slowpath)
$__internal_3_$__cuda_sm20_sqrt_rn_f32_slowpath:
[----:B------:R-:W-:-:S13]  /*0520*/  LOP3.LUT P0, RZ, R0, 0x7fffffff, RZ, 0xc0, !PT ;  /* 0x7fffffff00ff7812 */ /* 0x000fda000780c0ff */
[----:B------:R-:W-:Y:S01]  /*0530*/  @!P0 MOV R2, R0 ;  /* 0x0000000000028202 */ /* 0x000fe20000000f00 */
[----:B------:R-:W-:Y:S06]  /*0540*/  @!P0 BRA `(.L_x_42) ;  /* 0x0000000000408947 */ /* 0x000fec0003800000 */
[----:B------:R-:W-:-:S13]  /*0550*/  FSETP.GEU.FTZ.AND P0, PT, R0, RZ, PT ;  /* 0x000000ff0000720b */ /* 0x000fda0003f1e000 */
[----:B------:R-:W-:Y:S01]  /*0560*/  @!P0 MOV R2, 0x7fffffff ;  /* 0x7fffffff00028802 */ /* 0x000fe20000000f00 */
        /* <DEDUP_REMOVED lines=9> */
[----:B------:R-:W-:Y:S02]  /*0600*/  @!P0 MOV R2, R0 ;  /* 0x0000000000028202 */ /* 0x000fe40000000f00 */
[----:B------:R-:W-:-:S04]  /*0610*/  @P0 FADD.FTZ R7, -R6, -RZ ;  /* 0x800000ff06070221 */ /* 0x000fc80000010100 */
[----:B------:R-:W-:-:S04]  /*0620*/  @P0 FFMA R7, R6, R7, R3 ;  /* 0x0000000706070223 */ /* 0x000fc80000000003 */
[----:B------:R-:W-:-:S04]  /*0630*/  @P0 FFMA R7, R7, R8, R6 ;  /* 0x0000000807070223 */ /* 0x000fc80000000006 */
[----:B------:R-:W-:-:S07]  /*0640*/  @P0 FMUL.FTZ R2, R7, 2.3283064365386962891e-10 ;  /* 0x2f80000007020820 */ /* 0x000fce0000410000 */
.L_x_42:
[----:B------:R-:W-:Y:S01]  /*0650*/  HFMA2 R3, -RZ, RZ, 0, 0 ;  /* 0x00000000ff037431 */ /* 0x000fe200000001ff */
[----:B------:R-:W-:Y:S02]  /*0660*/  MOV R0, R2 ;  /* 0x0000000200007202 */ /* 0x000fe40000000f00 */
[----:B------:R-:W-:-:S04]  /*0670*/  MOV R2, R9 ;  /* 0x0000000900027202 */ /* 0x000fc80000000f00 */
[----:B------:R-:W-:Y:S05]  /*0680*/  RET.REL.NODEC R2 `(_Z11edge_kerneliifPKfPfS1_S1_) ;  /* 0xfffffff8025c7950 */ /* 0x000fea0003c3ffff */
.L_x_43:
        /* <DEDUP_REMOVED lines=15> */
.L_x_48:


//--------------------- .text._Z11blur_kerneliifPKfS0_S0_PfS1_S1_ --------------------------
	.section	.text._Z11blur_kerneliifPKfS0_S0_PfS1_S1_,"ax",@progbits
	.align	128
        .global         _Z11blur_kerneliifPKfS0_S0_PfS1_S1_
        .type           _Z11blur_kerneliifPKfS0_S0_PfS1_S1_,@function
        .size           _Z11blur_kerneliifPKfS0_S0_PfS1_S1_,(.L_x_52 - _Z11blur_kerneliifPKfS0_S0_PfS1_S1_)
        .other          _Z11blur_kerneliifPKfS0_S0_PfS1_S1_,@"STO_CUDA_ENTRY STV_DEFAULT"
_Z11blur_kerneliifPKfS0_S0_PfS1_S1_:
.text._Z11blur_kerneliifPKfS0_S0_PfS1_S1_:
        /* <DEDUP_REMOVED lines=14> */
[----:B------:R-:W-:Y:S01]  /*00e0*/  IMAD R12, R3, R6, RZ ;  /* 0x00000006030c7224 */ /* 0x000fe200078e02ff */
[----:B------:R-:W-:Y:S01]  /*00f0*/  VIMNMX R5, PT, PT, R13, 0x1, !PT ;  /* 0x000000010d057848 */ /* 0x000fe20007fe0100 */
[----:B------:R-:W1:Y:S01]  /*0100*/  LDCU.128 UR8, c[0x0][0x390] ;  /* 0x00007200ff0877ac */ /* 0x000e620008000c00 */
[----:B------:R-:W-:Y:S02]  /*0110*/  IADD3 R4, PT, PT, R6, -0x1, RZ ;  /* 0xffffffff06047810 */ /* 0x000fe40007ffe0ff */
[C---:B------:R-:W-:Y:S01]  /*0120*/  IADD3 R5, P0, PT, R12.reuse, R5, RZ ;  /* 0x000000050c057210 */ /* 0x040fe20007f1e0ff */
[----:B------:R-:W2:Y:S01]  /*0130*/  LDCU.64 UR4, c[0x0][0x358] ;  /* 0x00006b00ff0477ac */ /* 0x000ea20008000a00 */
[----:B------:R-:W-:Y:S02]  /*0140*/  VIMNMX.U32 R11, PT, PT, R3, 0x1, !PT ;  /* 0x00000001030b7848 */ /* 0x000fe40007fe0000 */
[----:B------:R-:W-:Y:S01]  /*0150*/  LEA.HI.X.SX32 R0, R12, RZ, 0x1, P0 ;  /* 0x000000ff0c007211 */ /* 0x000fe200000f0eff */
[----:B------:R-:W3:Y:S01]  /*0160*/  LDCU.64 UR6, c[0x0][0x3a0] ;  /* 0x00007400ff0677ac */ /* 0x000ee20008000a00 */
[----:B------:R-:W-:-:S02]  /*0170*/  SHF.L.U32 R2, R5, 0x2, RZ ;  /* 0x0000000205027819 */ /* 0x000fc400000006ff */
[----:B------:R-:W-:Y:S02]  /*0180*/  SHF.L.U64.HI R0, R5, 0x2, R0 ;  /* 0x0000000205007819 */ /* 0x000fe40000010200 */
[----:B------:R-:W-:Y:S02]  /*0190*/  VIADDMNMX R5, R13, 0x1, R4, PT ;  /* 0x000000010d057846 */ /* 0x000fe40003800104 */
[----:B------:R-:W-:Y:S02]  /*01a0*/  IADD3 R14, PT, PT, R7, -0x1, RZ ;  /* 0xffffffff070e7810 */ /* 0x000fe40007ffe0ff */
[----:B------:R-:W-:Y:S01]  /*01b0*/  IADD3 R4, PT, PT, R11, -0x1, RZ ;  /* 0xffffffff0b047810 */ /* 0x000fe20007ffe0ff */
[----:B------:R-:W4:Y:S01]  /*01c0*/  LDC R7, c[0x0][0x388] ;  /* 0x0000e200ff077b82 */ /* 0x000f220000000800 */
[----:B------:R-:W-:Y:S02]  /*01d0*/  IADD3 R5, PT, PT, R12, R5, RZ ;  /* 0x000000050c057210 */ /* 0x000fe40007ffe0ff */
[----:B-1----:R-:W-:Y:S01]  /*01e0*/  IADD3 R10, P0, PT, R2, UR8, RZ ;  /* 0x00000008020a7c10 */ /* 0x002fe2000ff1e0ff */
[-C--:B------:R-:W-:Y:S01]  /*01f0*/  IMAD R4, R4, R6.reuse, R13 ;  /* 0x0000000604047224 */ /* 0x080fe200078e020d */
[----:B------:R-:W-:Y:S01]  /*0200*/  VIADDMNMX.U32 R3, R3, 0x1, R14, PT ;  /* 0x0000000103037846 */ /* 0x000fe2000380000e */
[----:B0-----:R-:W-:Y:S01]  /*0210*/  IMAD.WIDE R18, R5, 0x4, R8 ;  /* 0x0000000405127825 */ /* 0x001fe200078e0208 */
[----:B------:R-:W-:Y:S01]  /*0220*/  IADD3.X R11, PT, PT, R0, UR9, RZ, P0, !PT ;  /* 0x00000009000b7c10 */ /* 0x000fe200087fe4ff */
[----:B------:R-:W0:Y:S02]  /*0230*/  LDC.64 R14, c[0x0][0x3a8] ;  /* 0x0000ea00ff0e7b82 */ /* 0x000e240000000a00 */
[----:B------:R-:W-:-:S02]  /*0240*/  IMAD R3, R3, R6, R13 ;  /* 0x0000000603037224 */ /* 0x000fc400078e020d */
[--C-:B------:R-:W-:Y:S01]  /*0250*/  IMAD.WIDE R20, R4, 0x4, R8.reuse ;  /* 0x0000000404147825 */ /* 0x100fe200078e0208 */
[----:B--2---:R1:W2:Y:S04]  /*0260*/  LDG.E R24, desc[UR4][R10.64+-0x4] ;  /* 0xfffffc040a187981 */ /* 0x0042a8000c1e1900 */
[----:B------:R-:W2:Y:S01]  /*0270*/  LDG.E R19, desc[UR4][R18.64] ;  /* 0x0000000412137981 */ /* 0x000ea2000c1e1900 */
[--C-:B------:R-:W-:Y:S01]  /*0280*/  IMAD.WIDE R22, R3, 0x4, R8.reuse ;  /* 0x0000000403167825 */ /* 0x100fe200078e0208 */
[----:B------:R-:W-:Y:S02]  /*0290*/  IADD3 R6, PT, PT, R13, R12, RZ ;  /* 0x0000000c0d067210 */ /* 0x000fe40007ffe0ff */
[----:B------:R-:W5:Y:S01]  /*02a0*/  LDG.E R21, desc[UR4][R20.64] ;  /* 0x0000000414157981 */ /* 0x000f62000c1e1900 */
[----:B-1----:R-:W1:Y:S03]  /*02b0*/  LDC.64 R10, c[0x0][0x398] ;  /* 0x0000e600ff0a7b82 */ /* 0x002e660000000a00 */
[----:B------:R-:W3:Y:S01]  /*02c0*/  LDG.E R23, desc[UR4][R22.64] ;  /* 0x0000000416177981 */ /* 0x000ee2000c1e1900 */
[----:B------:R-:W-:-:S06]  /*02d0*/  IMAD.WIDE R16, R6, 0x4, R8 ;  /* 0x0000000406107825 */ /* 0x000fcc00078e0208 */
[----:B------:R-:W3:Y:S01]  /*02e0*/  LDG.E R16, desc[UR4][R16.64] ;  /* 0x0000000410107981 */ /* 0x000ee2000c1e1900 */
[----:B----4-:R-:W-:Y:S01]  /*02f0*/  FADD R8, -R7, 1 ;  /* 0x3f80000007087421 */ /* 0x010fe20000000100 */
[----:B------:R-:W-:-:S03]  /*0300*/  IADD3 R12, P0, PT, R2, UR10, RZ ;  /* 0x0000000a020c7c10 */ /* 0x000fc6000ff1e0ff */
[----:B------:R-:W-:Y:S01]  /*0310*/  FMUL R8, R8, 0.25 ;  /* 0x3e80000008087820 */ /* 0x000fe20000400000 */
[----:B------:R-:W-:Y:S01]  /*0320*/  IADD3.X R13, PT, PT, R0, UR11, RZ, P0, !PT ;  /* 0x0000000b000d7c10 */ /* 0x000fe200087fe4ff */
[----:B--2---:R-:W-:Y:S02]  /*0330*/  FADD R24, R24, R19 ;  /* 0x0000001318187221 */ /* 0x004fe40000000000 */
[----:B------:R-:W2:Y:S02]  /*0340*/  LDC.64 R18, c[0x0][0x3b0] ;  /* 0x0000ec00ff127b82 */ /* 0x000ea40000000a00 */
[----:B-----5:R-:W-:Y:S01]  /*0350*/  FADD R24, R24, R21 ;  /* 0x0000001518187221 */ /* 0x020fe20000000000 */
[----:B0-----:R-:W-:-:S04]  /*0360*/  IMAD.WIDE R20, R6, 0x4, R14 ;  /* 0x0000000406147825 */ /* 0x001fc800078e020e */
[----:B---3--:R-:W-:Y:S01]  /*0370*/  FADD R9, R24, R23 ;  /* 0x0000001718097221 */ /* 0x008fe20000000000 */
[----:B-1----:R-:W-:-:S04]  /*0380*/  IMAD.WIDE R14, R5, 0x4, R10 ;  /* 0x00000004050e7825 */ /* 0x002fc800078e020a */
[----:B------:R-:W-:-:S04]  /*0390*/  FMUL R9, R8, R9 ;  /* 0x0000000908097220 */ /* 0x000fc80000400000 */
[----:B------:R-:W-:Y:S01]  /*03a0*/  FFMA R9, R16, R7, R9 ;  /* 0x0000000710097223 */ /* 0x000fe20000000009 */
[----:B------:R-:W-:-:S04]  /*03b0*/  IMAD.WIDE R16, R4, 0x4, R10 ;  /* 0x0000000404107825 */ /* 0x000fc800078e020a */
[----:B------:R0:W-:Y:S01]  /*03c0*/  STG.E desc[UR4][R20.64], R9 ;  /* 0x0000000914007986 */ /* 0x0001e2000c101904 */
[----:B------:R-:W-:-:S03]  /*03d0*/  IMAD.WIDE R24, R3, 0x4, R10 ;  /* 0x0000000403187825 */ /* 0x000fc600078e020a */
[----:B------:R-:W0:Y:S04]  /*03e0*/  LDG.E R12, desc[UR4][R12.64+-0x4] ;  /* 0xfffffc040c0c7981 */ /* 0x000e28000c1e1900 */
[----:B------:R-:W0:Y:S04]  /*03f0*/  LDG.E R15, desc[UR4][R14.64] ;  /* 0x000000040e0f7981 */ /* 0x000e28000c1e1900 */
[----:B------:R-:W3:Y:S01]  /*0400*/  LDG.E R16, desc[UR4][R16.64] ;  /* 0x0000000410107981 */ /* 0x000ee2000c1e1900 */
[C---:B------:R-:W-:Y:S02]  /*0410*/  IMAD.WIDE R22, R6.reuse, 0x4, R10 ;  /* 0x0000000406167825 */ /* 0x040fe400078e020a */
[----:B------:R-:W1:Y:S01]  /*0420*/  LDC.64 R10, c[0x0][0x3a0] ;  /* 0x0000e800ff0a7b82 */ /* 0x000e620000000a00 */
[----:B------:R-:W4:Y:S04]  /*0430*/  LDG.E R24, desc[UR4][R24.64] ;  /* 0x0000000418187981 */ /* 0x000f28000c1e1900 */
[----:B------:R-:W5:Y:S01]  /*0440*/  LDG.E R22, desc[UR4][R22.64] ;  /* 0x0000000416167981 */ /* 0x000f62000c1e1900 */
[----:B--2---:R-:W-:-:S04]  /*0450*/  IMAD.WIDE R18, R6, 0x4, R18 ;  /* 0x0000000406127825 */ /* 0x004fc800078e0212 */
[----:B0-----:R-:W-:Y:S01]  /*0460*/  FADD R9, R12, R15 ;  /* 0x0000000f0c097221 */ /* 0x001fe20000000000 */
[----:B------:R-:W-:Y:S01]  /*0470*/  IADD3 R12, P0, PT, R2, UR6, RZ ;  /* 0x00000006020c7c10 */ /* 0x000fe2000ff1e0ff */
[----:B-1----:R-:W-:-:S04]  /*0480*/  IMAD.WIDE R14, R5, 0x4, R10 ;  /* 0x00000004050e7825 */ /* 0x002fc800078e020a */
[----:B---3--:R-:W-:Y:S01]  /*0490*/  FADD R9, R9, R16 ;  /* 0x0000001009097221 */ /* 0x008fe20000000000 */
[----:B------:R-:W-:Y:S01]  /*04a0*/  IADD3.X R13, PT, PT, R0, UR7, RZ, P0, !PT ;  /* 0x00000007000d7c10 */ /* 0x000fe200087fe4ff */
[----:B------:R-:W-:Y:S01]  /*04b0*/  IMAD.WIDE R4, R4, 0x4, R10 ;  /* 0x0000000404047825 */ /* 0x000fe200078e020a */
[----:B------:R-:W0:Y:S03]  /*04c0*/  LDC.64 R16, c[0x0][0x3b8] ;  /* 0x0000ee00ff107b82 */ /* 0x000e260000000a00 */
[----:B----4-:R-:W-:-:S04]  /*04d0*/  FADD R9, R9, R24 ;  /* 0x0000001809097221 */ /* 0x010fc80000000000 */
[----:B------:R-:W-:-:S04]  /*04e0*/  FMUL R9, R8, R9 ;  /* 0x0000000908097220 */ /* 0x000fc80000400000 */
[----:B-----5:R-:W-:Y:S01]  /*04f0*/  FFMA R9, R22, R7, R9 ;  /* 0x0000000716097223 */ /* 0x020fe20000000009 */
[----:B------:R-:W-:-:S04]  /*0500*/  IMAD.WIDE R2, R3, 0x4, R10 ;  /* 0x0000000403027825 */ /* 0x000fc800078e020a */
[----:B------:R1:W-:Y:S04]  /*0510*/  STG.E desc[UR4][R18.64], R9 ;  /* 0x0000000912007986 */ /* 0x0003e8000c101904 */
[----:B------:R-:W2:Y:S04]  /*0520*/  LDG.E R12, desc[UR4][R12.64+-0x4] ;  /* 0xfffffc040c0c7981 */ /* 0x000ea8000c1e1900 */
[----:B------:R-:W2:Y:S04]  /*0530*/  LDG.E R15, desc[UR4][R14.64] ;  /* 0x000000040e0f7981 */ /* 0x000ea8000c1e1900 */
[----:B------:R-:W3:Y:S01]  /*0540*/  LDG.E R5, desc[UR4][R4.64] ;  /* 0x0000000404057981 */ /* 0x000ee2000c1e1900 */
[----:B------:R-:W-:-:S03]  /*0550*/  IMAD.WIDE R10, R6, 0x4, R10 ;  /* 0x00000004060a7825 */ /* 0x000fc600078e020a */
[----:B------:R-:W1:Y:S04]  /*0560*/  LDG.E R3, desc[UR4][R2.64] ;  /* 0x0000000402037981 */ /* 0x000e68000c1e1900 */
[----:B------:R-:W4:Y:S01]  /*0570*/  LDG.E R10, desc[UR4][R10.64] ;  /* 0x000000040a0a7981 */ /* 0x000f22000c1e1900 */
[----:B--2---:R-:W-:-:S04]  /*0580*/  FADD R0, R12, R15 ;  /* 0x0000000f0c007221 */ /* 0x004fc80000000000 */
[----:B---3--:R-:W-:-:S04]  /*0590*/  FADD R0, R0, R5 ;  /* 0x0000000500007221 */ /* 0x008fc80000000000 */
[----:B-1----:R-:W-:-:S04]  /*05a0*/  FADD R9, R0, R3 ;  /* 0x0000000300097221 */ /* 0x002fc80000000000 */
[----:B------:R-:W-:Y:S01]  /*05b0*/  FMUL R13, R8, R9 ;  /* 0x00000009080d7220 */ /* 0x000fe20000400000 */
[----:B0-----:R-:W-:-:S04]  /*05c0*/  IMAD.WIDE R8, R6, 0x4, R16 ;  /* 0x0000000406087825 */ /* 0x001fc800078e0210 */
[----:B----4-:R-:W-:-:S05]  /*05d0*/  FFMA R13, R10, R7, R13 ;  /* 0x000000070a0d7223 */ /* 0x010fca000000000d */
[----:B------:R-:W-:Y:S01]  /*05e0*/  STG.E desc[UR4][R8.64], R13 ;  /* 0x0000000d08007986 */ /* 0x000fe2000c101904 */
[----:B------:R-:W-:Y:S05]  /*05f0*/  EXIT ;  /* 0x000000000000794d */ /* 0x000fea0003800000 */
.L_x_44:
        /* <DEDUP_REMOVED lines=16> */
.L_x_52:


//--------------------- .nv.global.init           --------------------------
	.section	.nv.global.init,"aw",@progbits
	.align	4
.nv.global.init:
	.type		__cudart_i2opi_f,@object
	.size		__cudart_i2opi_f,(.L_0 - __cudart_i2opi_f)
__cudart_i2opi_f:
        /*0000*/ 	.byte	0x41, 0x90, 0x43, 0x3c, 0x99, 0x95, 0x62, 0xdb, 0xc0, 0xdd, 0x34, 0xf5, 0xd1, 0x57, 0x27, 0xfc
        /*0010*/ 	.byte	0x29, 0x15, 0x44, 0x4e, 0x6e, 0x83, 0xf9, 0xa2
.L_0:


//--------------------- .nv.shared.reserved.0     --------------------------
	.section	.nv.shared.reserved.0,"aw",@nobits
	.weak		__nv_reservedSMEM_offset_0_alias
	.size		__nv_reservedSMEM_offset_0_alias, 0, 64
	.other		__nv_reservedSMEM_offset_0_alias,@"STO_CUDA_RESERVED_SHARED STV_DEFAULT"
__nv_reservedSMEM_offset_0_alias:
	.zero		0
	.zero		64


//--------------------- .nv.constant0._Z15vignette_kerneliiPfS_S_ --------------------------
	.section	.nv.constant0._Z15vignette_kerneliiPfS_S_,"a",@progbits
	.sectionflags	@""
	.align	4
.nv.constant0._Z15vignette_kerneliiPfS_S_:
	.zero		928


//--------------------- .nv.constant0._Z11sine_kerneliiffPfS_S_ --------------------------
	.section	.nv.constant0._Z11sine_kerneliiffPfS_S_,"a",@progbits
	.sectionflags	@""
	.align	4
.nv.constant0._Z11sine_kerneliiffPfS_S_:
	.zero		936


//--------------------- .nv.constant0._Z11edge_kerneliifPKfPfS1_S1_ --------------------------
	.section	.nv.constant0._Z11edge_kerneliifPKfPfS1_S1_,"a",@progbits
	.sectionflags	@""
	.align	4
.nv.constant0._Z11edge_kerneliifPKfPfS1_S1_:
	.zero		944


//--------------------- .nv.constant0._Z11blur_kerneliifPKfS0_S0_PfS1_S1_ --------------------------
	.section	.nv.constant0._Z11blur_kerneliifPKfS0_S0_PfS1_S1_,"a",@progbits
	.sectionflags	@""
	.align	4
.nv.constant0._Z11blur_kerneliifPKfS0_S0_PfS1_S1_:
	.zero		960


//--------------------- SYMBOLS --------------------------

	.type		.nv.reservedSmem.offset0,@object
	.size		.nv.reservedSmem.offset0,0x4
